// auto-generated by cutlass_sweep.conv — config: {"arch": "sm_100", "cluster_m": 1, "cluster_n": 1, "conv_kind": "dgrad", "dtype": "fp16", "ndim": 2, "tile_k": 64, "tile_m": 128, "tile_n": 128}
#include "cutlass/cutlass.h"
#include "cute/tensor.hpp"
#include "cutlass/kernel_hardware_info.hpp"
#include "cutlass/conv/convolution.h"
#include "cutlass/conv/dispatch_policy.hpp"
#include "cutlass/conv/collective/collective_builder.hpp"
#include "cutlass/conv/kernel/conv_universal.hpp"
#include "cutlass/conv/device/conv_universal_adapter.hpp"
#include "cutlass/epilogue/collective/collective_builder.hpp"

using namespace cute;
using Elem = cutlass::half_t;
using Acc  = float;
using LayoutAB = cutlass::layout::TensorNHWC;
using LayoutC  = cutlass::layout::TensorNHWC;
constexpr auto ConvOp = cutlass::conv::Operator::kDgrad;
using TileShape    = Shape<_128, _128, Shape<_64>>;
using ClusterShape = Shape<_1, _1, _1>;

using CollectiveEpilogue = typename cutlass::epilogue::collective::CollectiveBuilder<
    cutlass::arch::Sm100, cutlass::arch::OpClassTensorOp,
    TileShape, ClusterShape,
    cutlass::epilogue::collective::EpilogueTileAuto,
    Acc, Acc,
    Elem, LayoutC, 128 / cutlass::sizeof_bits<Elem>::value,
    Elem, LayoutC, 128 / cutlass::sizeof_bits<Elem>::value,
    cutlass::epilogue::collective::EpilogueScheduleAuto
  >::CollectiveOp;

using CollectiveMainloop = typename cutlass::conv::collective::CollectiveBuilder<
    cutlass::arch::Sm100, cutlass::arch::OpClassTensorOp, ConvOp,
    Elem, LayoutAB, 128 / cutlass::sizeof_bits<Elem>::value,
    Elem, LayoutAB, 128 / cutlass::sizeof_bits<Elem>::value,
    Acc,
    TileShape, ClusterShape,
    cutlass::conv::collective::StageCountAutoCarveout<
        static_cast<int>(sizeof(typename CollectiveEpilogue::SharedStorage))>,
    cutlass::conv::collective::KernelScheduleAuto
  >::CollectiveOp;

using ProblemShape = cutlass::conv::ConvProblemShape<
    ConvOp, CollectiveMainloop::DispatchPolicy::NumSpatialDimensions>;
using ConvKernel = cutlass::conv::kernel::ConvUniversal<
    ProblemShape, CollectiveMainloop, CollectiveEpilogue>;
using Conv = cutlass::conv::device::ConvUniversalAdapter<ConvKernel>;

auto* _anchor = &cutlass::device_kernel<ConvKernel>;


// ===== COMPILED SASS (sm_100a) =====

	.target	sm_100a

	.elftype	@"ET_EXEC"


//--------------------- .note.nv.tkinfo           --------------------------
	.section	.note.nv.tkinfo,"",@"SHT_NOTE"
	.sectionflags	@"SHF_NOTE_NV_TKINFO"
	.tkinfo
        /*0018*/ 	.word	0x00000002
        /*0030*/ 	.string	""
        /*0030*/ 	.string	"ptxas"
        /*0030*/ 	.string	"Cuda compilation tools, release 13.0, V13.0.88"
        /*0030*/ 	.string	"Build cuda_13.0.r13.0/compiler.36424714_0"
        /*0030*/ 	.string	"-arch sm_100a -m 64 "



//--------------------- .note.nv.cuinfo           --------------------------
	.section	.note.nv.cuinfo,"",@"SHT_NOTE"
	.sectionflags	@"SHF_NOTE_NV_CUINFO"
        /*0018*/ 	.short	0x0002
        /*001a*/ 	.short	0x0064
        /*001c*/ 	.short	0x0082
	.zero		2


//--------------------- .nv.info                  --------------------------
	.section	.nv.info,"",@"SHT_CUDA_INFO"
	.align	4


	//----- nvinfo : EIATTR_REGCOUNT
	.align		4
        /*0000*/ 	.byte	0x04, 0x2f
        /*0002*/ 	.short	(.L_19 - .L_18)
	.align		4
.L_18:
        /*0004*/ 	.word	index@(_ZN7cutlass13device_kernelINS_4conv6kernel13ConvUniversalINS1_16ConvProblemShapeILNS1_8OperatorE1ELi2EEENS1_10collective14CollectiveConvINS1_47MainloopSm100TmaUmmaWarpSpecializedImplicitGemmILS5_1ELi6ELi2ELi1ELi2EN4cute5tupleIJNSA_1CILi1EEESD_SD_EEEEENSB_IJNSC_ILi128EEESG_NSB_IJNSC_ILi64EEEEEEEEENS_6half_tESK_NSA_8TiledMMAINSA_8MMA_AtomIJNSA_20SM100_MMA_F16BF16_SSISK_SK_fLi128ELi128ELNSA_4UMMA5MajorE0ELSP_1ELNSO_7ScaleInE0ELSQ_0EEEEEENSA_6LayoutISE_NSB_IJNSC_ILi0EEESU_SU_EEEEENSB_IJNSA_10UnderscoreESX_SX_EEEEENS7_6detail27Sm100ImplicitGemmTileTraitsINSA_20SM90_TMA_LOAD_IM2COLENSA_14ComposedLayoutINSA_7SwizzleILi3ELi4ELi3EEENSA_18smem_ptr_flag_bitsILi16EEENST_INSB_IJNSC_ILi8EEESH_EEENSB_IJSH_SD_EEEEEEEvEENS11_INSA_13SM90_TMA_LOADENS13_IS15_S17_NST_INSB_IJSH_S18_EEENSB_IJSD_SH_EEEEEEEvEEEENS_8epilogue10collective18CollectiveEpilogueINS1L_23Sm100TmaWarpSpecializedILi4ELi2ELi32ELb1ELb0EEEJSJ_NSB_IJNST_ISG_SD_EENST_INSC_ILi32EEESD_EEEEESK_NSB_IJNSB_IJlllEEESD_SU_EEESK_S1V_NS1L_6fusion15FusionCallbacksIS1P_NS1W_17LinearCombinationISK_fSK_fLNS_15FloatRoundStyleE2EEESJ_S1T_JEEENSA_5SM1004TMEM4LOAD26SM100_TMEM_LOAD_32dp32b32xES12_NS13_INS14_ILi2ELi4ELi3EEES17_NST_INSB_IJS18_S1R_EEENSB_IJS1R_SD_EEEEEEENSA_39AutoVectorizingCopyWithAssumedAlignmentILi128EEENSA_21SM90_TMA_STORE_IM2COLES2A_S2C_S2C_EEEvvEEEEvNT_6ParamsE)
        /*0008*/ 	.word	0x00000074


	//----- nvinfo : EIATTR_FRAME_SIZE
	.align		4
.L_19:
        /*000c*/ 	.byte	0x04, 0x11
        /*000e*/ 	.short	(.L_21 - .L_20)
	.align		4
.L_20:
        /*0010*/ 	.word	index@($__internal_2_$__cuda_sm10x_tcgen05_guardrail_trap_unallocated_columns_being_dealloced)
        /*0014*/ 	.word	0x00000008


	//----- nvinfo : EIATTR_FRAME_SIZE
	.align		4
.L_21:
        /*0018*/ 	.byte	0x04, 0x11
        /*001a*/ 	.short	(.L_23 - .L_22)
	.align		4
.L_22:
        /*001c*/ 	.word	index@($__internal_1_$__cuda_sm10x_tcgen05_guardrail_trap_phase_invalid_during_alloc)
        /*0020*/ 	.word	0x00000008


	//----- nvinfo : EIATTR_FRAME_SIZE
	.align		4
.L_23:
        /*0024*/ 	.byte	0x04, 0x11
        /*0026*/ 	.short	(.L_25 - .L_24)
	.align		4
.L_24:
        /*0028*/ 	.word	index@($__internal_0_$__cuda_sm10x_tcgen05_guardrail_trap_col_being_dealloced_not_returned_by_alloc)
        /*002c*/ 	.word	0x00000008


	//----- nvinfo : EIATTR_FRAME_SIZE
	.align		4
.L_25:
        /*0030*/ 	.byte	0x04, 0x11
        /*0032*/ 	.short	(.L_27 - .L_26)
	.align		4
.L_26:
        /*0034*/ 	.word	index@(_ZN7cutlass13device_kernelINS_4conv6kernel13ConvUniversalINS1_16ConvProblemShapeILNS1_8OperatorE1ELi2EEENS1_10collective14CollectiveConvINS1_47MainloopSm100TmaUmmaWarpSpecializedImplicitGemmILS5_1ELi6ELi2ELi1ELi2EN4cute5tupleIJNSA_1CILi1EEESD_SD_EEEEENSB_IJNSC_ILi128EEESG_NSB_IJNSC_ILi64EEEEEEEEENS_6half_tESK_NSA_8TiledMMAINSA_8MMA_AtomIJNSA_20SM100_MMA_F16BF16_SSISK_SK_fLi128ELi128ELNSA_4UMMA5MajorE0ELSP_1ELNSO_7ScaleInE0ELSQ_0EEEEEENSA_6LayoutISE_NSB_IJNSC_ILi0EEESU_SU_EEEEENSB_IJNSA_10UnderscoreESX_SX_EEEEENS7_6detail27Sm100ImplicitGemmTileTraitsINSA_20SM90_TMA_LOAD_IM2COLENSA_14ComposedLayoutINSA_7SwizzleILi3ELi4ELi3EEENSA_18smem_ptr_flag_bitsILi16EEENST_INSB_IJNSC_ILi8EEESH_EEENSB_IJSH_SD_EEEEEEEvEENS11_INSA_13SM90_TMA_LOADENS13_IS15_S17_NST_INSB_IJSH_S18_EEENSB_IJSD_SH_EEEEEEEvEEEENS_8epilogue10collective18CollectiveEpilogueINS1L_23Sm100TmaWarpSpecializedILi4ELi2ELi32ELb1ELb0EEEJSJ_NSB_IJNST_ISG_SD_EENST_INSC_ILi32EEESD_EEEEESK_NSB_IJNSB_IJlllEEESD_SU_EEESK_S1V_NS1L_6fusion15FusionCallbacksIS1P_NS1W_17LinearCombinationISK_fSK_fLNS_15FloatRoundStyleE2EEESJ_S1T_JEEENSA_5SM1004TMEM4LOAD26SM100_TMEM_LOAD_32dp32b32xES12_NS13_INS14_ILi2ELi4ELi3EEES17_NST_INSB_IJS18_S1R_EEENSB_IJS1R_SD_EEEEEEENSA_39AutoVectorizingCopyWithAssumedAlignmentILi128EEENSA_21SM90_TMA_STORE_IM2COLES2A_S2C_S2C_EEEvvEEEEvNT_6ParamsE)
        /*0038*/ 	.word	0x00000008


	//----- nvinfo : EIATTR_MIN_STACK_SIZE
	.align		4
.L_27:
        /*003c*/ 	.byte	0x04, 0x12
        /*003e*/ 	.short	(.L_29 - .L_28)
	.align		4
.L_28:
        /*0040*/ 	.word	index@(_ZN7cutlass13device_kernelINS_4conv6kernel13ConvUniversalINS1_16ConvProblemShapeILNS1_8OperatorE1ELi2EEENS1_10collective14CollectiveConvINS1_47MainloopSm100TmaUmmaWarpSpecializedImplicitGemmILS5_1ELi6ELi2ELi1ELi2EN4cute5tupleIJNSA_1CILi1EEESD_SD_EEEEENSB_IJNSC_ILi128EEESG_NSB_IJNSC_ILi64EEEEEEEEENS_6half_tESK_NSA_8TiledMMAINSA_8MMA_AtomIJNSA_20SM100_MMA_F16BF16_SSISK_SK_fLi128ELi128ELNSA_4UMMA5MajorE0ELSP_1ELNSO_7ScaleInE0ELSQ_0EEEEEENSA_6LayoutISE_NSB_IJNSC_ILi0EEESU_SU_EEEEENSB_IJNSA_10UnderscoreESX_SX_EEEEENS7_6detail27Sm100ImplicitGemmTileTraitsINSA_20SM90_TMA_LOAD_IM2COLENSA_14ComposedLayoutINSA_7SwizzleILi3ELi4ELi3EEENSA_18smem_ptr_flag_bitsILi16EEENST_INSB_IJNSC_ILi8EEESH_EEENSB_IJSH_SD_EEEEEEEvEENS11_INSA_13SM90_TMA_LOADENS13_IS15_S17_NST_INSB_IJSH_S18_EEENSB_IJSD_SH_EEEEEEEvEEEENS_8epilogue10collective18CollectiveEpilogueINS1L_23Sm100TmaWarpSpecializedILi4ELi2ELi32ELb1ELb0EEEJSJ_NSB_IJNST_ISG_SD_EENST_INSC_ILi32EEESD_EEEEESK_NSB_IJNSB_IJlllEEESD_SU_EEESK_S1V_NS1L_6fusion15FusionCallbacksIS1P_NS1W_17LinearCombinationISK_fSK_fLNS_15FloatRoundStyleE2EEESJ_S1T_JEEENSA_5SM1004TMEM4LOAD26SM100_TMEM_LOAD_32dp32b32xES12_NS13_INS14_ILi2ELi4ELi3EEES17_NST_INSB_IJS18_S1R_EEENSB_IJS1R_SD_EEEEEEENSA_39AutoVectorizingCopyWithAssumedAlignmentILi128EEENSA_21SM90_TMA_STORE_IM2COLES2A_S2C_S2C_EEEvvEEEEvNT_6ParamsE)
        /*0044*/ 	.word	0x00000008
.L_29:


//--------------------- .nv.compat                --------------------------
	.section	.nv.compat,"",@"SHT_CUDA_COMPAT_INFO"
	.align	4
        /*0000*/ 	.byte	0x02, 0x09, 0x01, 0x00, 0x02, 0x02, 0x02, 0x00, 0x02, 0x05, 0x05, 0x00, 0x03, 0x07, 0x01, 0x01
        /*0010*/ 	.byte	0x02, 0x03, 0x01, 0x00, 0x02, 0x06, 0x01, 0x00, 0x04, 0x0b, 0x08, 0x00, 0x09, 0x00, 0x00, 0x00
        /*0020*/ 	.byte	0x00, 0x00, 0x00, 0x00


//--------------------- .nv.info._ZN7cutlass13device_kernelINS_4conv6kernel13ConvUniversalINS1_16ConvProblemShapeILNS1_8OperatorE1ELi2EEENS1_10collective14CollectiveConvINS1_47MainloopSm100TmaUmmaWarpSpecializedImplicitGemmILS5_1ELi6ELi2ELi1ELi2EN4cute5tupleIJNSA_1CILi1EEESD_SD_EEEEENSB_IJNSC_ILi128EEESG_NSB_IJNSC_ILi64EEEEEEEEENS_6half_tESK_NSA_8TiledMMAINSA_8MMA_AtomIJNSA_20SM100_MMA_F16BF16_SSISK_SK_fLi128ELi128ELNSA_4UMMA5MajorE0ELSP_1ELNSO_7ScaleInE0ELSQ_0EEEEEENSA_6LayoutISE_NSB_IJNSC_ILi0EEESU_SU_EEEEENSB_IJNSA_10UnderscoreESX_SX_EEEEENS7_6detail27Sm100ImplicitGemmTileTraitsINSA_20SM90_TMA_LOAD_IM2COLENSA_14ComposedLayoutINSA_7SwizzleILi3ELi4ELi3EEENSA_18smem_ptr_flag_bitsILi16EEENST_INSB_IJNSC_ILi8EEESH_EEENSB_IJSH_SD_EEEEEEEvEENS11_INSA_13SM90_TMA_LOADENS13_IS15_S17_NST_INSB_IJSH_S18_EEENSB_IJSD_SH_EEEEEEEvEEEENS_8epilogue10collective18CollectiveEpilogueINS1L_23Sm100TmaWarpSpecializedILi4ELi2ELi32ELb1ELb0EEEJSJ_NSB_IJNST_ISG_SD_EENST_INSC_ILi32EEESD_EEEEESK_NSB_IJNSB_IJlllEEESD_SU_EEESK_S1V_NS1L_6fusion15FusionCallbacksIS1P_NS1W_17LinearCombinationISK_fSK_fLNS_15FloatRoundStyleE2EEESJ_S1T_JEEENSA_5SM1004TMEM4LOAD26SM100_TMEM_LOAD_32dp32b32xES12_NS13_INS14_ILi2ELi4ELi3EEES17_NST_INSB_IJS18_S1R_EEENSB_IJS1R_SD_EEEEEEENSA_39AutoVectorizingCopyWithAssumedAlignmentILi128EEENSA_21SM90_TMA_STORE_IM2COLES2A_S2C_S2C_EEEvvEEEEvNT_6ParamsE --------------------------
	.section	.nv.info._ZN7cutlass13device_kernelINS_4conv6kernel13ConvUniversalINS1_16ConvProblemShapeILNS1_8OperatorE1ELi2EEENS1_10collective14CollectiveConvINS1_47MainloopSm100TmaUmmaWarpSpecializedImplicitGemmILS5_1ELi6ELi2ELi1ELi2EN4cute5tupleIJNSA_1CILi1EEESD_SD_EEEEENSB_IJNSC_ILi128EEESG_NSB_IJNSC_ILi64EEEEEEEEENS_6half_tESK_NSA_8TiledMMAINSA_8MMA_AtomIJNSA_20SM100_MMA_F16BF16_SSISK_SK_fLi128ELi128ELNSA_4UMMA5MajorE0ELSP_1ELNSO_7ScaleInE0ELSQ_0EEEEEENSA_6LayoutISE_NSB_IJNSC_ILi0EEESU_SU_EEEEENSB_IJNSA_10UnderscoreESX_SX_EEEEENS7_6detail27Sm100ImplicitGemmTileTraitsINSA_20SM90_TMA_LOAD_IM2COLENSA_14ComposedLayoutINSA_7SwizzleILi3ELi4ELi3EEENSA_18smem_ptr_flag_bitsILi16EEENST_INSB_IJNSC_ILi8EEESH_EEENSB_IJSH_SD_EEEEEEEvEENS11_INSA_13SM90_TMA_LOADENS13_IS15_S17_NST_INSB_IJSH_S18_EEENSB_IJSD_SH_EEEEEEEvEEEENS_8epilogue10collective18CollectiveEpilogueINS1L_23Sm100TmaWarpSpecializedILi4ELi2ELi32ELb1ELb0EEEJSJ_NSB_IJNST_ISG_SD_EENST_INSC_ILi32EEESD_EEEEESK_NSB_IJNSB_IJlllEEESD_SU_EEESK_S1V_NS1L_6fusion15FusionCallbacksIS1P_NS1W_17LinearCombinationISK_fSK_fLNS_15FloatRoundStyleE2EEESJ_S1T_JEEENSA_5SM1004TMEM4LOAD26SM100_TMEM_LOAD_32dp32b32xES12_NS13_INS14_ILi2ELi4ELi3EEES17_NST_INSB_IJS18_S1R_EEENSB_IJS1R_SD_EEEEEEENSA_39AutoVectorizingCopyWithAssumedAlignmentILi128EEENSA_21SM90_TMA_STORE_IM2COLES2A_S2C_S2C_EEEvvEEEEvNT_6ParamsE,"",@"SHT_CUDA_INFO"
	.sectionflags	@""
	.align	4


	//----- nvinfo : EIATTR_CUDA_API_VERSION
	.align		4
        /*0000*/ 	.byte	0x04, 0x37
        /*0002*/ 	.short	(.L_31 - .L_30)
.L_30:
        /*0004*/ 	.word	0x00000082


	//----- nvinfo : EIATTR_KPARAM_INFO
	.align		4
.L_31:
        /*0008*/ 	.byte	0x04, 0x17
        /*000a*/ 	.short	(.L_33 - .L_32)
.L_32:
        /*000c*/ 	.word	0x00000000
        /*0010*/ 	.short	0x0000
        /*0012*/ 	.short	0x0000
        /*0014*/ 	.byte	0x00, 0xf0, 0x01, 0x20


	//----- nvinfo : EIATTR_AT_ENTRY_FRAGMENTS
	.align		4
.L_33:
        /*0018*/ 	.byte	0x04, 0x4f
        /*001a*/ 	.short	(.L_35 - .L_34)


	//   ....[0]....
.L_34:
        /*001c*/ 	.word	0x00000006


	//----- nvinfo : EIATTR_RESERVED_SMEM_USED
	.align		4
.L_35:
        /*0020*/ 	.byte	0x01, 0x41
	.zero		2


	//----- nvinfo : EIATTR_SPARSE_MMA_MASK
	.align		4
        /*0024*/ 	.byte	0x03, 0x50
        /*0026*/ 	.short	0x0000


	//----- nvinfo : EIATTR_TCGEN05_1CTA_USED
	.align		4
        /*0028*/ 	.byte	0x01, 0x51
	.zero		2


	//----- nvinfo : EIATTR_MAXREG_COUNT
	.align		4
        /*002c*/ 	.byte	0x03, 0x1b
        /*002e*/ 	.short	0x00ff


	//----- nvinfo : EIATTR_NUM_BARRIERS
	.align		4
        /*0030*/ 	.byte	0x02, 0x4c
        /*0032*/ 	.byte	0x07
	.zero		1


	//----- nvinfo : EIATTR_EXTERNS
	.align		4
        /*0034*/ 	.byte	0x04, 0x0f
        /*0036*/ 	.short	(.L_37 - .L_36)


	//   ....[0]....
	.align		4
.L_36:
        /*0038*/ 	.word	index@(__assertfail)


	//----- nvinfo : EIATTR_MERCURY_ISA_VERSION
	.align		4
.L_37:
        /*003c*/ 	.byte	0x03, 0x5f
        /*003e*/ 	.short	0x0101


	//----- nvinfo : EIATTR_INT_WARP_WIDE_INSTR_OFFSETS
	.align		4
        /*0040*/ 	.byte	0x04, 0x31
        /*0042*/ 	.short	(.L_39 - .L_38)


	//   ....[0]....
.L_38:
        /*0044*/ 	.word	0x00003ae0


	//   ....[1]....
        /*0048*/ 	.word	0x00003b00


	//   ....[2]....
        /*004c*/ 	.word	0x00003b30


	//   ....[3]....
        /*0050*/ 	.word	0x000045f0


	//   ....[4]....
        /*0054*/ 	.word	0x00004610


	//   ....[5]....
        /*0058*/ 	.word	0x00004720


	//   ....[6]....
        /*005c*/ 	.word	0x00004740


	//   ....[7]....
        /*0060*/ 	.word	0x000048a0


	//   ....[8]....
        /*0064*/ 	.word	0x000048c0


	//   ....[9]....
        /*0068*/ 	.word	0x00004b00


	//   ....[10]....
        /*006c*/ 	.word	0x00004b10


	//----- nvinfo : EIATTR_COOP_GROUP_MASK_REGIDS
	.align		4
.L_39:
        /*0070*/ 	.byte	0x04, 0x29
        /*0072*/ 	.short	(.L_41 - .L_40)


	//   ....[0]....
.L_40:
        /*0074*/ 	.word	0xffffffff


	//   ....[1]....
        /*0078*/ 	.word	0xffffffff


	//   ....[2]....
        /*007c*/ 	.word	0xffffffff


	//   ....[3]....
        /*0080*/ 	.word	0xffffffff


	//   ....[4]....
        /*0084*/ 	.word	0xffffffff


	//   ....[5]....
        /*0088*/ 	.word	0xffffffff


	//   ....[6]....
        /*008c*/ 	.word	0xffffffff


	//   ....[7]....
        /*0090*/ 	.word	0xffffffff


	//   ....[8]....
        /*0094*/ 	.word	0xffffffff


	//   ....[9]....
        /*0098*/ 	.word	0xffffffff


	//   ....[10]....
        /*009c*/ 	.word	0xffffffff


	//   ....[11]....
        /*00a0*/ 	.word	0xffffffff


	//----- nvinfo : EIATTR_COOP_GROUP_INSTR_OFFSETS
	.align		4
.L_41:
        /*00a4*/ 	.byte	0x04, 0x28
        /*00a6*/ 	.short	(.L_43 - .L_42)


	//   ....[0]....
.L_42:
        /*00a8*/ 	.word	0x000000a0


	//   ....[1]....
        /*00ac*/ 	.word	0x000004e0


	//   ....[2]....
        /*00b0*/ 	.word	0x00000690


	//   ....[3]....
        /*00b4*/ 	.word	0x00000830


	//   ....[4]....
        /*00b8*/ 	.word	0x00000930


	//   ....[5]....
        /*00bc*/ 	.word	0x00000a80


	//   ....[6]....
        /*00c0*/ 	.word	0x000021e0


	//   ....[7]....
        /*00c4*/ 	.word	0x00002e50


	//   ....[8]....
        /*00c8*/ 	.word	0x00003060


	//   ....[9]....
        /*00cc*/ 	.word	0x00003090


	//   ....[10]....
        /*00d0*/ 	.word	0x000039c0


	//   ....[11]....
        /*00d4*/ 	.word	0x00003c00


	//----- nvinfo : EIATTR_VRC_CTA_INIT_COUNT
	.align		4
.L_43:
        /*00d8*/ 	.byte	0x02, 0x4a
        /*00da*/ 	.byte	0x80
	.zero		1


	//----- nvinfo : EIATTR_SYSCALL_OFFSETS
	.align		4
        /*00dc*/ 	.byte	0x04, 0x46
        /*00de*/ 	.short	(.L_45 - .L_44)


	//   ....[0]....
.L_44:
        /*00e0*/ 	.word	0x000056e0


	//   ....[1]....
        /*00e4*/ 	.word	0x000057d0


	//   ....[2]....
        /*00e8*/ 	.word	0x00006010


	//   ....[3]....
        /*00ec*/ 	.word	0x00006cb0


	//   ....[4]....
        /*00f0*/ 	.word	0x00007910


	//   ....[5]....
        /*00f4*/ 	.word	0x00008560


	//----- nvinfo : EIATTR_MBARRIER_INSTR_OFFSETS
	.align		4
.L_45:
        /*00f8*/ 	.byte	0x04, 0x39
        /*00fa*/ 	.short	(.L_47 - .L_46)


	//   ....[0]....
.L_46:
        /*00fc*/ 	.word	0x000005c0
        /*0100*/ 	.word	0x000000ff
        /*0104*/ 	.word	0x00000000
        /*0108*/ 	.short	0x0100
        /*010a*/ 	.byte	0x05
	.zero		1


	//   ....[1]....
        /*010c*/ 	.word	0x000005d0
        /*0110*/ 	.word	0x000000ff
        /*0114*/ 	.word	0x00000030
        /*0118*/ 	.short	0x0100
        /*011a*/ 	.byte	0x05
	.zero		1


	//   ....[2]....
        /*011c*/ 	.word	0x000005e0
        /*0120*/ 	.word	0x000000ff
        /*0124*/ 	.word	0x00000008
        /*0128*/ 	.short	0x0100
        /*012a*/ 	.byte	0x05
	.zero		1


	//   ....[3]....
        /*012c*/ 	.word	0x000005f0
        /*0130*/ 	.word	0x000000ff
        /*0134*/ 	.word	0x00000038
        /*0138*/ 	.short	0x0100
        /*013a*/ 	.byte	0x05
	.zero		1


	//   ....[4]....
        /*013c*/ 	.word	0x00000600
        /*0140*/ 	.word	0x000000ff
        /*0144*/ 	.word	0x00000010
        /*0148*/ 	.short	0x0100
        /*014a*/ 	.byte	0x05
	.zero		1


	//   ....[5]....
        /*014c*/ 	.word	0x00000610
        /*0150*/ 	.word	0x000000ff
        /*0154*/ 	.word	0x00000040
        /*0158*/ 	.short	0x0100
        /*015a*/ 	.byte	0x05
	.zero		1


	//   ....[6]....
        /*015c*/ 	.word	0x00000620
        /*0160*/ 	.word	0x000000ff
        /*0164*/ 	.word	0x00000018
        /*0168*/ 	.short	0x0100
        /*016a*/ 	.byte	0x05
	.zero		1


	//   ....[7]....
        /*016c*/ 	.word	0x00000630
        /*0170*/ 	.word	0x000000ff
        /*0174*/ 	.word	0x00000048
        /*0178*/ 	.short	0x0100
        /*017a*/ 	.byte	0x05
	.zero		1


	//   ....[8]....
        /*017c*/ 	.word	0x00000640
        /*0180*/ 	.word	0x000000ff
        /*0184*/ 	.word	0x00000020
        /*0188*/ 	.short	0x0100
        /*018a*/ 	.byte	0x05
	.zero		1


	//   ....[9]....
        /*018c*/ 	.word	0x00000650
        /*0190*/ 	.word	0x000000ff
        /*0194*/ 	.word	0x00000050
        /*0198*/ 	.short	0x0100
        /*019a*/ 	.byte	0x05
	.zero		1


	//   ....[10]....
        /*019c*/ 	.word	0x00000660
        /*01a0*/ 	.word	0x000000ff
        /*01a4*/ 	.word	0x00000028
        /*01a8*/ 	.short	0x0100
        /*01aa*/ 	.byte	0x05
	.zero		1


	//   ....[11]....
        /*01ac*/ 	.word	0x00000670
        /*01b0*/ 	.word	0x000000ff
        /*01b4*/ 	.word	0x00000058
        /*01b8*/ 	.short	0x0100
        /*01ba*/ 	.byte	0x05
	.zero		1


	//   ....[12]....
        /*01bc*/ 	.word	0x000007a0
        /*01c0*/ 	.word	0x000000ff
        /*01c4*/ 	.word	0x00000060
        /*01c8*/ 	.short	0x0100
        /*01ca*/ 	.byte	0x07
	.zero		1


	//   ....[13]....
        /*01cc*/ 	.word	0x000007b0
        /*01d0*/ 	.word	0x000000ff
        /*01d4*/ 	.word	0x00000080
        /*01d8*/ 	.short	0x0100
        /*01da*/ 	.byte	0x07
	.zero		1


	//   ....[14]....
        /*01dc*/ 	.word	0x000007c0
        /*01e0*/ 	.word	0x000000ff
        /*01e4*/ 	.word	0x00000068
        /*01e8*/ 	.short	0x0100
        /*01ea*/ 	.byte	0x07
	.zero		1


	//   ....[15]....
        /*01ec*/ 	.word	0x000007d0
        /*01f0*/ 	.word	0x000000ff
        /*01f4*/ 	.word	0x00000088
        /*01f8*/ 	.short	0x0100
        /*01fa*/ 	.byte	0x07
	.zero		1


	//   ....[16]....
        /*01fc*/ 	.word	0x000007e0
        /*0200*/ 	.word	0x000000ff
        /*0204*/ 	.word	0x00000070
        /*0208*/ 	.short	0x0100
        /*020a*/ 	.byte	0x07
	.zero		1


	//   ....[17]....
        /*020c*/ 	.word	0x000007f0
        /*0210*/ 	.word	0x000000ff
        /*0214*/ 	.word	0x00000090
        /*0218*/ 	.short	0x0100
        /*021a*/ 	.byte	0x07
	.zero		1


	//   ....[18]....
        /*021c*/ 	.word	0x00000800
        /*0220*/ 	.word	0x000000ff
        /*0224*/ 	.word	0x00000078
        /*0228*/ 	.short	0x0100
        /*022a*/ 	.byte	0x07
	.zero		1


	//   ....[19]....
        /*022c*/ 	.word	0x00000810
        /*0230*/ 	.word	0x000000ff
        /*0234*/ 	.word	0x00000098
        /*0238*/ 	.short	0x0100
        /*023a*/ 	.byte	0x07
	.zero		1


	//   ....[20]....
        /*023c*/ 	.word	0x00000900
        /*0240*/ 	.word	0x000000ff
        /*0244*/ 	.word	0x000000a0
        /*0248*/ 	.short	0x0100
        /*024a*/ 	.byte	0x05
	.zero		1


	//   ....[21]....
        /*024c*/ 	.word	0x00000910
        /*0250*/ 	.word	0x000000ff
        /*0254*/ 	.word	0x000000a8
        /*0258*/ 	.short	0x0100
        /*025a*/ 	.byte	0x05
	.zero		1


	//   ....[22]....
        /*025c*/ 	.word	0x00000a50
        /*0260*/ 	.word	0x000000ff
        /*0264*/ 	.word	0x000000b0
        /*0268*/ 	.short	0x0100
        /*026a*/ 	.byte	0x05
	.zero		1


	//   ....[23]....
        /*026c*/ 	.word	0x00000a60
        /*0270*/ 	.word	0x000000ff
        /*0274*/ 	.word	0x000000b8
        /*0278*/ 	.short	0x0100
        /*027a*/ 	.byte	0x05
	.zero		1


	//   ....[24]....
        /*027c*/ 	.word	0x00000b90
        /*0280*/ 	.word	0x000000ff
        /*0284*/ 	.word	0x000000c0
        /*0288*/ 	.short	0x0100
        /*028a*/ 	.byte	0x07
	.zero		1


	//   ....[25]....
        /*028c*/ 	.word	0x00000ba0
        /*0290*/ 	.word	0x000000ff
        /*0294*/ 	.word	0x000000d0
        /*0298*/ 	.short	0x0100
        /*029a*/ 	.byte	0x07
	.zero		1


	//   ....[26]....
        /*029c*/ 	.word	0x00000bb0
        /*02a0*/ 	.word	0x000000ff
        /*02a4*/ 	.word	0x000000c8
        /*02a8*/ 	.short	0x0100
        /*02aa*/ 	.byte	0x07
	.zero		1


	//   ....[27]....
        /*02ac*/ 	.word	0x00000bc0
        /*02b0*/ 	.word	0x000000ff
        /*02b4*/ 	.word	0x000000d8
        /*02b8*/ 	.short	0x0100
        /*02ba*/ 	.byte	0x07
	.zero		1


	//   ....[28]....
        /*02bc*/ 	.word	0x00001500
        /*02c0*/ 	.word	0x000000ff
        /*02c4*/ 	.word	0x00000030
        /*02c8*/ 	.short	0x010a
        /*02ca*/ 	.byte	0x04
	.zero		1


	//   ....[29]....
        /*02cc*/ 	.word	0x000017d0
        /*02d0*/ 	.word	0x000000ff
        /*02d4*/ 	.word	0x00000030
        /*02d8*/ 	.short	0x010a
        /*02da*/ 	.byte	0x11
	.zero		1


	//   ....[30]....
        /*02dc*/ 	.word	0x00001940
        /*02e0*/ 	.word	0x000000ff
        /*02e4*/ 	.word	0x00000030
        /*02e8*/ 	.short	0x010a
        /*02ea*/ 	.byte	0x08
	.zero		1


	//   ....[31]....
        /*02ec*/ 	.word	0x00001b50
        /*02f0*/ 	.word	0x000000ff
        /*02f4*/ 	.word	0x000000a8
        /*02f8*/ 	.short	0x0101
        /*02fa*/ 	.byte	0x16
	.zero		1


	//   ....[32]....
        /*02fc*/ 	.word	0x00001b80
        /*0300*/ 	.word	0x000000ff
        /*0304*/ 	.word	0x00000030
        /*0308*/ 	.short	0x010a
        /*030a*/ 	.byte	0x04
	.zero		1


	//   ....[33]....
        /*030c*/ 	.word	0x00001e30
        /*0310*/ 	.word	0x000000ff
        /*0314*/ 	.word	0x00000030
        /*0318*/ 	.short	0x010a
        /*031a*/ 	.byte	0x19
	.zero		1


	//   ....[34]....
        /*031c*/ 	.word	0x00001fa0
        /*0320*/ 	.word	0x000000ff
        /*0324*/ 	.word	0x00000030
        /*0328*/ 	.short	0x010a
        /*032a*/ 	.byte	0x08
	.zero		1


	//   ....[35]....
        /*032c*/ 	.word	0x000021f0
        /*0330*/ 	.word	0x000000ff
        /*0334*/ 	.word	0x000000b0
        /*0338*/ 	.short	0x010a
        /*033a*/ 	.byte	0x16
	.zero		1


	//   ....[36]....
        /*033c*/ 	.word	0x000022b0
        /*0340*/ 	.word	0x000000ff
        /*0344*/ 	.word	0x00000000
        /*0348*/ 	.short	0x0101
        /*034a*/ 	.byte	0x04
	.zero		1


	//   ....[37]....
        /*034c*/ 	.word	0x000027b0
        /*0350*/ 	.word	0x000000ff
        /*0354*/ 	.word	0x00000000
        /*0358*/ 	.short	0x010a
        /*035a*/ 	.byte	0x04
	.zero		1


	//   ....[38]....
        /*035c*/ 	.word	0x00002850
        /*0360*/ 	.word	0x000000ff
        /*0364*/ 	.word	0x00000000
        /*0368*/ 	.short	0x010a
        /*036a*/ 	.byte	0x04
	.zero		1


	//   ....[39]....
        /*036c*/ 	.word	0x000028f0
        /*0370*/ 	.word	0x000000ff
        /*0374*/ 	.word	0x00000000
        /*0378*/ 	.short	0x010a
        /*037a*/ 	.byte	0x04
	.zero		1


	//   ....[40]....
        /*037c*/ 	.word	0x00002990
        /*0380*/ 	.word	0x000000ff
        /*0384*/ 	.word	0x00000000
        /*0388*/ 	.short	0x010a
        /*038a*/ 	.byte	0x04
	.zero		1


	//   ....[41]....
        /*038c*/ 	.word	0x00002a30
        /*0390*/ 	.word	0x000000ff
        /*0394*/ 	.word	0x00000000
        /*0398*/ 	.short	0x010a
        /*039a*/ 	.byte	0x04
	.zero		1


	//   ....[42]....
        /*039c*/ 	.word	0x00002ae0
        /*03a0*/ 	.word	0x00000000
        /*03a4*/ 	.word	0x00000000
        /*03a8*/ 	.short	0x010a
        /*03aa*/ 	.byte	0xff
	.zero		1


	//   ....[43]....
        /*03ac*/ 	.word	0x00002c10
        /*03b0*/ 	.word	0x000000ff
        /*03b4*/ 	.word	0x000000b8
        /*03b8*/ 	.short	0x010a
        /*03ba*/ 	.byte	0x2d
	.zero		1


	//   ....[44]....
        /*03bc*/ 	.word	0x00002cb0
        /*03c0*/ 	.word	0x000000ff
        /*03c4*/ 	.word	0x000000b0
        /*03c8*/ 	.short	0x010a
        /*03ca*/ 	.byte	0x2d
	.zero		1


	//   ....[45]....
        /*03cc*/ 	.word	0x00002d50
        /*03d0*/ 	.word	0x000000ff
        /*03d4*/ 	.word	0x00000000
        /*03d8*/ 	.short	0x0101
        /*03da*/ 	.byte	0x06
	.zero		1


	//   ....[46]....
        /*03dc*/ 	.word	0x00002d90
        /*03e0*/ 	.word	0x000000ff
        /*03e4*/ 	.word	0x000000b8
        /*03e8*/ 	.short	0x0106
        /*03ea*/ 	.byte	0x2d
	.zero		1


	//   ....[47]....
        /*03ec*/ 	.word	0x00002dd0
        /*03f0*/ 	.word	0x00000000
        /*03f4*/ 	.word	0x000000b8
        /*03f8*/ 	.short	0x010a
        /*03fa*/ 	.byte	0xff
	.zero		1


	//   ....[48]....
        /*03fc*/ 	.word	0x00003320
        /*0400*/ 	.word	0x000000ff
        /*0404*/ 	.word	0x000000b0
        /*0408*/ 	.short	0x010a
        /*040a*/ 	.byte	0x06
	.zero		1


	//   ....[49]....
        /*040c*/ 	.word	0x000033d0
        /*0410*/ 	.word	0x000000ff
        /*0414*/ 	.word	0x00000000
        /*0418*/ 	.short	0x0101
        /*041a*/ 	.byte	0x05
	.zero		1


	//   ....[50]....
        /*041c*/ 	.word	0x000033e0
        /*0420*/ 	.word	0x000000ff
        /*0424*/ 	.word	0x000000d0
        /*0428*/ 	.short	0x010a
        /*042a*/ 	.byte	0x08
	.zero		1


	//   ....[51]....
        /*042c*/ 	.word	0x000034a0
        /*0430*/ 	.word	0x000000ff
        /*0434*/ 	.word	0x00000000
        /*0438*/ 	.short	0x010a
        /*043a*/ 	.byte	0x04
	.zero		1


	//   ....[52]....
        /*043c*/ 	.word	0x000034e0
        /*0440*/ 	.word	0x000000ff
        /*0444*/ 	.word	0x00000000
        /*0448*/ 	.short	0x010a
        /*044a*/ 	.byte	0x07
	.zero		1


	//   ....[53]....
        /*044c*/ 	.word	0x00003610
        /*0450*/ 	.word	0x000000ff
        /*0454*/ 	.word	0x00000000
        /*0458*/ 	.short	0x010a
        /*045a*/ 	.byte	0x04
	.zero		1


	//   ....[54]....
        /*045c*/ 	.word	0x00003910
        /*0460*/ 	.word	0x000000ff
        /*0464*/ 	.word	0x00000000
        /*0468*/ 	.short	0x010a
        /*046a*/ 	.byte	0x05
	.zero		1


	//   ....[55]....
        /*046c*/ 	.word	0x000039a0
        /*0470*/ 	.word	0x000000ff
        /*0474*/ 	.word	0x00000000
        /*0478*/ 	.short	0x010a
        /*047a*/ 	.byte	0x07
	.zero		1


	//   ....[56]....
        /*047c*/ 	.word	0x00003ec0
        /*0480*/ 	.word	0x000000ff
        /*0484*/ 	.word	0x000000b0
        /*0488*/ 	.short	0x010a
        /*048a*/ 	.byte	0x16
	.zero		1


	//   ....[57]....
        /*048c*/ 	.word	0x00003f60
        /*0490*/ 	.word	0x000000ff
        /*0494*/ 	.word	0x00000000
        /*0498*/ 	.short	0x0101
        /*049a*/ 	.byte	0x0f
	.zero		1


	//   ....[58]....
        /*049c*/ 	.word	0x00004280
        /*04a0*/ 	.word	0x000000ff
        /*04a4*/ 	.word	0x000000a8
        /*04a8*/ 	.short	0x010a
        /*04aa*/ 	.byte	0x16
	.zero		1


	//   ....[59]....
        /*04ac*/ 	.word	0x00004460
        /*04b0*/ 	.word	0x000000ff
        /*04b4*/ 	.word	0x00000080
        /*04b8*/ 	.short	0x010a
        /*04ba*/ 	.byte	0x16
	.zero		1


	//   ....[60]....
        /*04bc*/ 	.word	0x000046d0
        /*04c0*/ 	.word	0x000000ff
        /*04c4*/ 	.word	0x00000060
        /*04c8*/ 	.short	0x010b
        /*04ca*/ 	.byte	0x16
	.zero		1


	//   ....[61]....
        /*04cc*/ 	.word	0x000046e0
        /*04d0*/ 	.word	0x000000ff
        /*04d4*/ 	.word	0x00000000
        /*04d8*/ 	.short	0x0101
        /*04da*/ 	.byte	0x1f
	.zero		1


	//   ....[62]....
        /*04dc*/ 	.word	0x000046f0
        /*04e0*/ 	.word	0x000000ff
        /*04e4*/ 	.word	0x00000088
        /*04e8*/ 	.short	0x010a
        /*04ea*/ 	.byte	0x16
	.zero		1


	//   ....[63]....
        /*04ec*/ 	.word	0x00004840
        /*04f0*/ 	.word	0x000000ff
        /*04f4*/ 	.word	0x00000068
        /*04f8*/ 	.short	0x010b
        /*04fa*/ 	.byte	0x16
	.zero		1


	//   ....[64]....
        /*04fc*/ 	.word	0x00004850
        /*0500*/ 	.word	0x000000ff
        /*0504*/ 	.word	0x00000000
        /*0508*/ 	.short	0x0101
        /*050a*/ 	.byte	0x1e
	.zero		1


	//   ....[65]....
        /*050c*/ 	.word	0x00004860
        /*0510*/ 	.word	0x000000ff
        /*0514*/ 	.word	0x00000090
        /*0518*/ 	.short	0x010a
        /*051a*/ 	.byte	0x16
	.zero		1


	//   ....[66]....
        /*051c*/ 	.word	0x000049e0
        /*0520*/ 	.word	0x000000ff
        /*0524*/ 	.word	0x00000070
        /*0528*/ 	.short	0x010b
        /*052a*/ 	.byte	0x16
	.zero		1


	//   ....[67]....
        /*052c*/ 	.word	0x00004a20
        /*0530*/ 	.word	0x000000ff
        /*0534*/ 	.word	0x00000000
        /*0538*/ 	.short	0x0101
        /*053a*/ 	.byte	0x2d
	.zero		1


	//   ....[68]....
        /*053c*/ 	.word	0x00004a60
        /*0540*/ 	.word	0x000000ff
        /*0544*/ 	.word	0x00000098
        /*0548*/ 	.short	0x010a
        /*054a*/ 	.byte	0x16
	.zero		1


	//   ....[69]....
        /*054c*/ 	.word	0x00004c70
        /*0550*/ 	.word	0x000000ff
        /*0554*/ 	.word	0x00000078
        /*0558*/ 	.short	0x010b
        /*055a*/ 	.byte	0x16
	.zero		1


	//   ....[70]....
        /*055c*/ 	.word	0x00004c90
        /*0560*/ 	.word	0x000000ff
        /*0564*/ 	.word	0x00000000
        /*0568*/ 	.short	0x0101
        /*056a*/ 	.byte	0x17
	.zero		1


	//   ....[71]....
        /*056c*/ 	.word	0x00004cc0
        /*0570*/ 	.word	0x000000ff
        /*0574*/ 	.word	0x00000080
        /*0578*/ 	.short	0x010a
        /*057a*/ 	.byte	0x16
	.zero		1


	//   ....[72]....
        /*057c*/ 	.word	0x00004ce0
        /*0580*/ 	.word	0x000000ff
        /*0584*/ 	.word	0x00000088
        /*0588*/ 	.short	0x010a
        /*058a*/ 	.byte	0x16
	.zero		1


	//   ....[73]....
        /*058c*/ 	.word	0x00004d00
        /*0590*/ 	.word	0x000000ff
        /*0594*/ 	.word	0x00000090
        /*0598*/ 	.short	0x010a
        /*059a*/ 	.byte	0x16
	.zero		1


	//   ....[74]....
        /*059c*/ 	.word	0x00004d40
        /*05a0*/ 	.word	0x00000000
        /*05a4*/ 	.word	0x00000098
        /*05a8*/ 	.short	0x010a
        /*05aa*/ 	.byte	0xff
	.zero		1


	//   ....[75]....
        /*05ac*/ 	.word	0x000050a0
        /*05b0*/ 	.word	0x000000ff
        /*05b4*/ 	.word	0x000000b0
        /*05b8*/ 	.short	0x010a
        /*05ba*/ 	.byte	0x32
	.zero		1


	//   ....[76]....
        /*05bc*/ 	.word	0x000051c0
        /*05c0*/ 	.word	0x000000ff
        /*05c4*/ 	.word	0x00000000
        /*05c8*/ 	.short	0x0101
        /*05ca*/ 	.byte	0x04
	.zero		1


	//   ....[77]....
        /*05cc*/ 	.word	0x00005c50
        /*05d0*/ 	.word	0x000000ff
        /*05d4*/ 	.word	0x00000060
        /*05d8*/ 	.short	0x010a
        /*05da*/ 	.byte	0x32
	.zero		1


	//   ....[78]....
        /*05dc*/ 	.word	0x00005d10
        /*05e0*/ 	.word	0x00000040
        /*05e4*/ 	.word	0x000000c0
        /*05e8*/ 	.short	0x010a
        /*05ea*/ 	.byte	0xff
	.zero		1


	//   ....[79]....
        /*05ec*/ 	.word	0x00005e00
        /*05f0*/ 	.word	0x000000ff
        /*05f4*/ 	.word	0x00000060
        /*05f8*/ 	.short	0x010a
        /*05fa*/ 	.byte	0x32
	.zero		1


	//   ....[80]....
        /*05fc*/ 	.word	0x00005ef0
        /*0600*/ 	.word	0x00000040
        /*0604*/ 	.word	0x000000c0
        /*0608*/ 	.short	0x010a
        /*060a*/ 	.byte	0xff
	.zero		1


	//   ....[81]....
        /*060c*/ 	.word	0x000069e0
        /*0610*/ 	.word	0x00000000
        /*0614*/ 	.word	0x00000000
        /*0618*/ 	.short	0x0101
        /*061a*/ 	.byte	0xff
	.zero		1


	//   ....[82]....
        /*061c*/ 	.word	0x000069f0
        /*0620*/ 	.word	0x00000002
        /*0624*/ 	.word	0x00000060
        /*0628*/ 	.short	0x010a
        /*062a*/ 	.byte	0xff
	.zero		1


	//   ....[83]....
        /*062c*/ 	.word	0x00006ad0
        /*0630*/ 	.word	0x00000002
        /*0634*/ 	.word	0x00000060
        /*0638*/ 	.short	0x010a
        /*063a*/ 	.byte	0xff
	.zero		1


	//   ....[84]....
        /*063c*/ 	.word	0x00007640
        /*0640*/ 	.word	0x00000000
        /*0644*/ 	.word	0x00000000
        /*0648*/ 	.short	0x0101
        /*064a*/ 	.byte	0xff
	.zero		1


	//   ....[85]....
        /*064c*/ 	.word	0x00007660
        /*0650*/ 	.word	0x00000006
        /*0654*/ 	.word	0x00000060
        /*0658*/ 	.short	0x010a
        /*065a*/ 	.byte	0xff
	.zero		1


	//   ....[86]....
        /*065c*/ 	.word	0x00007730
        /*0660*/ 	.word	0x00000006
        /*0664*/ 	.word	0x00000060
        /*0668*/ 	.short	0x010a
        /*066a*/ 	.byte	0xff
	.zero		1


	//   ....[87]....
        /*066c*/ 	.word	0x00008290
        /*0670*/ 	.word	0x00000000
        /*0674*/ 	.word	0x00000000
        /*0678*/ 	.short	0x0101
        /*067a*/ 	.byte	0xff
	.zero		1


	//   ....[88]....
        /*067c*/ 	.word	0x000082b0
        /*0680*/ 	.word	0x00000002
        /*0684*/ 	.word	0x00000060
        /*0688*/ 	.short	0x010a
        /*068a*/ 	.byte	0xff
	.zero		1


	//   ....[89]....
        /*068c*/ 	.word	0x00008380
        /*0690*/ 	.word	0x00000002
        /*0694*/ 	.word	0x00000060
        /*0698*/ 	.short	0x010a
        /*069a*/ 	.byte	0xff
	.zero		1


	//   ....[90]....
        /*069c*/ 	.word	0x000086c0
        /*06a0*/ 	.word	0x000000ff
        /*06a4*/ 	.word	0x00000000
        /*06a8*/ 	.short	0x0101
        /*06aa*/ 	.byte	0x05
	.zero		1


	//   ....[91]....
        /*06ac*/ 	.word	0x00008f40
        /*06b0*/ 	.word	0x00000000
        /*06b4*/ 	.word	0x00000000
        /*06b8*/ 	.short	0x0101
        /*06ba*/ 	.byte	0xff
	.zero		1


	//   ....[92]....
        /*06bc*/ 	.word	0x00009180
        /*06c0*/ 	.word	0x000000ff
        /*06c4*/ 	.word	0x00000000
        /*06c8*/ 	.short	0x0101
        /*06ca*/ 	.byte	0x04
	.zero		1


	//   ....[93]....
        /*06cc*/ 	.word	0x000091b0
        /*06d0*/ 	.word	0x00000002
        /*06d4*/ 	.word	0x00000030
        /*06d8*/ 	.short	0x010a
        /*06da*/ 	.byte	0xff
	.zero		1


	//   ....[94]....
        /*06dc*/ 	.word	0x00009210
        /*06e0*/ 	.word	0x00000002
        /*06e4*/ 	.word	0x00000030
        /*06e8*/ 	.short	0x010a
        /*06ea*/ 	.byte	0xff
	.zero		1


	//   ....[95]....
        /*06ec*/ 	.word	0x00009270
        /*06f0*/ 	.word	0x00000002
        /*06f4*/ 	.word	0x000000b0
        /*06f8*/ 	.short	0x010a
        /*06fa*/ 	.byte	0xff
	.zero		1


	//   ....[96]....
        /*06fc*/ 	.word	0x000092d0
        /*0700*/ 	.word	0x00000000
        /*0704*/ 	.word	0x00000000
        /*0708*/ 	.short	0x010a
        /*070a*/ 	.byte	0xff
	.zero		1


	//   ....[97]....
        /*070c*/ 	.word	0x00009330
        /*0710*/ 	.word	0x00000000
        /*0714*/ 	.word	0x00000000
        /*0718*/ 	.short	0x010a
        /*071a*/ 	.byte	0xff
	.zero		1


	//   ....[98]....
        /*071c*/ 	.word	0x00009390
        /*0720*/ 	.word	0x00000000
        /*0724*/ 	.word	0x00000000
        /*0728*/ 	.short	0x010a
        /*072a*/ 	.byte	0xff
	.zero		1


	//   ....[99]....
        /*072c*/ 	.word	0x000093f0
        /*0730*/ 	.word	0x00000000
        /*0734*/ 	.word	0x00000000
        /*0738*/ 	.short	0x010a
        /*073a*/ 	.byte	0xff
	.zero		1


	//   ....[100]....
        /*073c*/ 	.word	0x00009450
        /*0740*/ 	.word	0x00000000
        /*0744*/ 	.word	0x00000000
        /*0748*/ 	.short	0x010a
        /*074a*/ 	.byte	0xff
	.zero		1


	//   ....[101]....
        /*074c*/ 	.word	0x000094b0
        /*0750*/ 	.word	0x00000004
        /*0754*/ 	.word	0x000000b8
        /*0758*/ 	.short	0x010a
        /*075a*/ 	.byte	0xff
	.zero		1


	//   ....[102]....
        /*075c*/ 	.word	0x00009510
        /*0760*/ 	.word	0x00000004
        /*0764*/ 	.word	0x000000b0
        /*0768*/ 	.short	0x010a
        /*076a*/ 	.byte	0xff
	.zero		1


	//   ....[103]....
        /*076c*/ 	.word	0x00009570
        /*0770*/ 	.word	0x00000000
        /*0774*/ 	.word	0x000000b0
        /*0778*/ 	.short	0x010a
        /*077a*/ 	.byte	0xff
	.zero		1


	//   ....[104]....
        /*077c*/ 	.word	0x000095d0
        /*0780*/ 	.word	0x00000004
        /*0784*/ 	.word	0x000000d0
        /*0788*/ 	.short	0x010a
        /*078a*/ 	.byte	0xff
	.zero		1


	//   ....[105]....
        /*078c*/ 	.word	0x00009630
        /*0790*/ 	.word	0x00000000
        /*0794*/ 	.word	0x00000000
        /*0798*/ 	.short	0x010a
        /*079a*/ 	.byte	0xff
	.zero		1


	//   ....[106]....
        /*079c*/ 	.word	0x00009690
        /*07a0*/ 	.word	0x00000000
        /*07a4*/ 	.word	0x00000000
        /*07a8*/ 	.short	0x010a
        /*07aa*/ 	.byte	0xff
	.zero		1


	//   ....[107]....
        /*07ac*/ 	.word	0x000096f0
        /*07b0*/ 	.word	0x00000000
        /*07b4*/ 	.word	0x00000000
        /*07b8*/ 	.short	0x010a
        /*07ba*/ 	.byte	0xff
	.zero		1


	//   ....[108]....
        /*07bc*/ 	.word	0x00009750
        /*07c0*/ 	.word	0x00000000
        /*07c4*/ 	.word	0x000000b0
        /*07c8*/ 	.short	0x010a
        /*07ca*/ 	.byte	0xff
	.zero		1


	//   ....[109]....
        /*07cc*/ 	.word	0x000097b0
        /*07d0*/ 	.word	0x00000000
        /*07d4*/ 	.word	0x000000a8
        /*07d8*/ 	.short	0x010a
        /*07da*/ 	.byte	0xff
	.zero		1


	//   ....[110]....
        /*07dc*/ 	.word	0x00009810
        /*07e0*/ 	.word	0x00000000
        /*07e4*/ 	.word	0x00000080
        /*07e8*/ 	.short	0x010a
        /*07ea*/ 	.byte	0xff
	.zero		1


	//   ....[111]....
        /*07ec*/ 	.word	0x00009870
        /*07f0*/ 	.word	0x00000000
        /*07f4*/ 	.word	0x00000088
        /*07f8*/ 	.short	0x010a
        /*07fa*/ 	.byte	0xff
	.zero		1


	//   ....[112]....
        /*07fc*/ 	.word	0x000098d0
        /*0800*/ 	.word	0x00000000
        /*0804*/ 	.word	0x00000090
        /*0808*/ 	.short	0x010a
        /*080a*/ 	.byte	0xff
	.zero		1


	//   ....[113]....
        /*080c*/ 	.word	0x00009930
        /*0810*/ 	.word	0x00000000
        /*0814*/ 	.word	0x00000098
        /*0818*/ 	.short	0x010a
        /*081a*/ 	.byte	0xff
	.zero		1


	//   ....[114]....
        /*081c*/ 	.word	0x00009990
        /*0820*/ 	.word	0x00000000
        /*0824*/ 	.word	0x00000080
        /*0828*/ 	.short	0x010a
        /*082a*/ 	.byte	0xff
	.zero		1


	//   ....[115]....
        /*082c*/ 	.word	0x000099f0
        /*0830*/ 	.word	0x00000000
        /*0834*/ 	.word	0x00000088
        /*0838*/ 	.short	0x010a
        /*083a*/ 	.byte	0xff
	.zero		1


	//   ....[116]....
        /*083c*/ 	.word	0x00009a50
        /*0840*/ 	.word	0x00000000
        /*0844*/ 	.word	0x00000090
        /*0848*/ 	.short	0x010a
        /*084a*/ 	.byte	0xff
	.zero		1


	//   ....[117]....
        /*084c*/ 	.word	0x00009ab0
        /*0850*/ 	.word	0x00000000
        /*0854*/ 	.word	0x000000b0
        /*0858*/ 	.short	0x010a
        /*085a*/ 	.byte	0xff
	.zero		1


	//   ....[118]....
        /*085c*/ 	.word	0x00009b10
        /*0860*/ 	.word	0x00000002
        /*0864*/ 	.word	0x00000060
        /*0868*/ 	.short	0x010a
        /*086a*/ 	.byte	0xff
	.zero		1


	//   ....[119]....
        /*086c*/ 	.word	0x00009b60
        /*0870*/ 	.word	0x00000040
        /*0874*/ 	.word	0x000000c0
        /*0878*/ 	.short	0x010a
        /*087a*/ 	.byte	0xff
	.zero		1


	//   ....[120]....
        /*087c*/ 	.word	0x00009bb0
        /*0880*/ 	.word	0x00000002
        /*0884*/ 	.word	0x00000060
        /*0888*/ 	.short	0x010a
        /*088a*/ 	.byte	0xff
	.zero		1


	//   ....[121]....
        /*088c*/ 	.word	0x00009c00
        /*0890*/ 	.word	0x00000006
        /*0894*/ 	.word	0x00000060
        /*0898*/ 	.short	0x010a
        /*089a*/ 	.byte	0xff
	.zero		1


	//   ....[122]....
        /*089c*/ 	.word	0x00009c50
        /*08a0*/ 	.word	0x00000002
        /*08a4*/ 	.word	0x00000060
        /*08a8*/ 	.short	0x010a
        /*08aa*/ 	.byte	0xff
	.zero		1


	//----- nvinfo : EIATTR_NUM_MBARRIERS
	.align		4
.L_47:
        /*08ac*/ 	.byte	0x03, 0x38
        /*08ae*/ 	.short	0x001c


	//----- nvinfo : EIATTR_EXIT_INSTR_OFFSETS
	.align		4
        /*08b0*/ 	.byte	0x04, 0x1c
        /*08b2*/ 	.short	(.L_49 - .L_48)


	//   ....[0]....
.L_48:
        /*08b4*/ 	.word	0x00002b10


	//   ....[1]....
        /*08b8*/ 	.word	0x00002da0


	//   ....[2]....
        /*08bc*/ 	.word	0x00002e00


	//   ....[3]....
        /*08c0*/ 	.word	0x00003c10


	//   ....[4]....
        /*08c4*/ 	.word	0x00004d70


	//   ....[5]....
        /*08c8*/ 	.word	0x00004db0


	//   ....[6]....
        /*08cc*/ 	.word	0x00009070


	//   ....[7]....
        /*08d0*/ 	.word	0x000090f0


	//   ....[8]....
        /*08d4*/ 	.word	0x00009120


	//   ....[9]....
        /*08d8*/ 	.word	0x00009190


	//----- nvinfo : EIATTR_MAX_THREADS
	.align		4
.L_49:
        /*08dc*/ 	.byte	0x04, 0x05
        /*08de*/ 	.short	(.L_51 - .L_50)
.L_50:
        /*08e0*/ 	.word	0x00000100
        /*08e4*/ 	.word	0x00000001
        /*08e8*/ 	.word	0x00000001


	//----- nvinfo : EIATTR_CRS_STACK_SIZE
	.align		4
.L_51:
        /*08ec*/ 	.byte	0x04, 0x1e
        /*08ee*/ 	.short	(.L_53 - .L_52)
.L_52:
        /*08f0*/ 	.word	0x00000000


	//----- nvinfo : EIATTR_CBANK_PARAM_SIZE
	.align		4
.L_53:
        /*08f4*/ 	.byte	0x03, 0x19
        /*08f6*/ 	.short	0x0800


	//----- nvinfo : EIATTR_PARAM_CBANK
	.align		4
        /*08f8*/ 	.byte	0x04, 0x0a
        /*08fa*/ 	.short	(.L_55 - .L_54)
	.align		4
.L_54:
        /*08fc*/ 	.word	index@(.nv.constant0._ZN7cutlass13device_kernelINS_4conv6kernel13ConvUniversalINS1_16ConvProblemShapeILNS1_8OperatorE1ELi2EEENS1_10collective14CollectiveConvINS1_47MainloopSm100TmaUmmaWarpSpecializedImplicitGemmILS5_1ELi6ELi2ELi1ELi2EN4cute5tupleIJNSA_1CILi1EEESD_SD_EEEEENSB_IJNSC_ILi128EEESG_NSB_IJNSC_ILi64EEEEEEEEENS_6half_tESK_NSA_8TiledMMAINSA_8MMA_AtomIJNSA_20SM100_MMA_F16BF16_SSISK_SK_fLi128ELi128ELNSA_4UMMA5MajorE0ELSP_1ELNSO_7ScaleInE0ELSQ_0EEEEEENSA_6LayoutISE_NSB_IJNSC_ILi0EEESU_SU_EEEEENSB_IJNSA_10UnderscoreESX_SX_EEEEENS7_6detail27Sm100ImplicitGemmTileTraitsINSA_20SM90_TMA_LOAD_IM2COLENSA_14ComposedLayoutINSA_7SwizzleILi3ELi4ELi3EEENSA_18smem_ptr_flag_bitsILi16EEENST_INSB_IJNSC_ILi8EEESH_EEENSB_IJSH_SD_EEEEEEEvEENS11_INSA_13SM90_TMA_LOADENS13_IS15_S17_NST_INSB_IJSH_S18_EEENSB_IJSD_SH_EEEEEEEvEEEENS_8epilogue10collective18CollectiveEpilogueINS1L_23Sm100TmaWarpSpecializedILi4ELi2ELi32ELb1ELb0EEEJSJ_NSB_IJNST_ISG_SD_EENST_INSC_ILi32EEESD_EEEEESK_NSB_IJNSB_IJlllEEESD_SU_EEESK_S1V_NS1L_6fusion15FusionCallbacksIS1P_NS1W_17LinearCombinationISK_fSK_fLNS_15FloatRoundStyleE2EEESJ_S1T_JEEENSA_5SM1004TMEM4LOAD26SM100_TMEM_LOAD_32dp32b32xES12_NS13_INS14_ILi2ELi4ELi3EEES17_NST_INSB_IJS18_S1R_EEENSB_IJS1R_SD_EEEEEEENSA_39AutoVectorizingCopyWithAssumedAlignmentILi128EEENSA_21SM90_TMA_STORE_IM2COLES2A_S2C_S2C_EEEvvEEEEvNT_6ParamsE)
        /*0900*/ 	.short	0x0380
        /*0902*/ 	.short	0x0800


	//----- nvinfo : EIATTR_SW_WAR
	.align		4
.L_55:
        /*0904*/ 	.byte	0x04, 0x36
        /*0906*/ 	.short	(.L_57 - .L_56)
.L_56:
        /*0908*/ 	.word	0x00000008
.L_57:


//--------------------- .nv.callgraph             --------------------------
	.section	.nv.callgraph,"",@"SHT_CUDA_CALLGRAPH"
	.align	4
	.sectionentsize	8
	.align		4
        /*0000*/ 	.word	0x00000000
	.align		4
        /*0004*/ 	.word	0xffffffff
	.align		4
        /*0008*/ 	.word	index@(_ZN7cutlass13device_kernelINS_4conv6kernel13ConvUniversalINS1_16ConvProblemShapeILNS1_8OperatorE1ELi2EEENS1_10collective14CollectiveConvINS1_47MainloopSm100TmaUmmaWarpSpecializedImplicitGemmILS5_1ELi6ELi2ELi1ELi2EN4cute5tupleIJNSA_1CILi1EEESD_SD_EEEEENSB_IJNSC_ILi128EEESG_NSB_IJNSC_ILi64EEEEEEEEENS_6half_tESK_NSA_8TiledMMAINSA_8MMA_AtomIJNSA_20SM100_MMA_F16BF16_SSISK_SK_fLi128ELi128ELNSA_4UMMA5MajorE0ELSP_1ELNSO_7ScaleInE0ELSQ_0EEEEEENSA_6LayoutISE_NSB_IJNSC_ILi0EEESU_SU_EEEEENSB_IJNSA_10UnderscoreESX_SX_EEEEENS7_6detail27Sm100ImplicitGemmTileTraitsINSA_20SM90_TMA_LOAD_IM2COLENSA_14ComposedLayoutINSA_7SwizzleILi3ELi4ELi3EEENSA_18smem_ptr_flag_bitsILi16EEENST_INSB_IJNSC_ILi8EEESH_EEENSB_IJSH_SD_EEEEEEEvEENS11_INSA_13SM90_TMA_LOADENS13_IS15_S17_NST_INSB_IJSH_S18_EEENSB_IJSD_SH_EEEEEEEvEEEENS_8epilogue10collective18CollectiveEpilogueINS1L_23Sm100TmaWarpSpecializedILi4ELi2ELi32ELb1ELb0EEEJSJ_NSB_IJNST_ISG_SD_EENST_INSC_ILi32EEESD_EEEEESK_NSB_IJNSB_IJlllEEESD_SU_EEESK_S1V_NS1L_6fusion15FusionCallbacksIS1P_NS1W_17LinearCombinationISK_fSK_fLNS_15FloatRoundStyleE2EEESJ_S1T_JEEENSA_5SM1004TMEM4LOAD26SM100_TMEM_LOAD_32dp32b32xES12_NS13_INS14_ILi2ELi4ELi3EEES17_NST_INSB_IJS18_S1R_EEENSB_IJS1R_SD_EEEEEEENSA_39AutoVectorizingCopyWithAssumedAlignmentILi128EEENSA_21SM90_TMA_STORE_IM2COLES2A_S2C_S2C_EEEvvEEEEvNT_6ParamsE)
	.align		4
        /*000c*/ 	.word	index@(__assertfail)
	.align		4
        /*0010*/ 	.word	0x00000000
	.align		4
        /*0014*/ 	.word	0xfffffffe
	.align		4
        /*0018*/ 	.word	0x00000000
	.align		4
        /*001c*/ 	.word	0xfffffffd
	.align		4
        /*0020*/ 	.word	0x00000000
	.align		4
        /*0024*/ 	.word	0xfffffffc


//--------------------- .nv.constant4             --------------------------
	.section	.nv.constant4,"a",@progbits
	.align	8
	.align		8
.nv.constant4:
        /*0000*/ 	.dword	__assertfail
	.align		8
        /*0008*/ 	.dword	__unnamed_1
	.align		8
        /*0010*/ 	.dword	__unnamed_2
	.align		8
        /*0018*/ 	.dword	_ZN39_INTERNAL_ac2869ff_4_k_cu_5457c0a8_40214cuda3std3__45__cpo5beginE
	.align		8
        /*0020*/ 	.dword	_ZN39_INTERNAL_ac2869ff_4_k_cu_5457c0a8_40214cuda3std3__45__cpo3endE
	.align		8
        /*0028*/ 	.dword	_ZN39_INTERNAL_ac2869ff_4_k_cu_5457c0a8_40214cuda3std3__45__cpo6cbeginE
	.align		8
        /*0030*/ 	.dword	_ZN39_INTERNAL_ac2869ff_4_k_cu_5457c0a8_40214cuda3std3__45__cpo4cendE
	.align		8
        /*0038*/ 	.dword	_ZN39_INTERNAL_ac2869ff_4_k_cu_5457c0a8_40214cuda3std3__441_GLOBAL__N__ac2869ff_4_k_cu_5457c0a8_40216ignoreE
	.align		8
        /*0040*/ 	.dword	_ZN39_INTERNAL_ac2869ff_4_k_cu_5457c0a8_40214cuda3std3__419piecewise_constructE
	.align		8
        /*0048*/ 	.dword	_ZN39_INTERNAL_ac2869ff_4_k_cu_5457c0a8_40214cuda3std3__48in_placeE
	.align		8
        /*0050*/ 	.dword	_ZN39_INTERNAL_ac2869ff_4_k_cu_5457c0a8_40214cuda3std6ranges3__45__cpo4swapE
	.align		8
        /*0058*/ 	.dword	_ZN39_INTERNAL_ac2869ff_4_k_cu_5457c0a8_40214cuda3std6ranges3__45__cpo9iter_moveE
	.align		8
        /*0060*/ 	.dword	_ZN39_INTERNAL_ac2869ff_4_k_cu_5457c0a8_40214cute7productE
	.align		8
        /*0068*/ 	.dword	_ZN39_INTERNAL_ac2869ff_4_k_cu_5457c0a8_40214cute1_E
	.align		8
        /*0070*/ 	.dword	$str$27
	.align		8
        /*0078*/ 	.dword	$str$28
	.align		8
        /*0080*/ 	.dword	$str$29
	.align		8
        /*0088*/ 	.dword	$str$30


//--------------------- .text._ZN7cutlass13device_kernelINS_4conv6kernel13ConvUniversalINS1_16ConvProblemShapeILNS1_8OperatorE1ELi2EEENS1_10collective14CollectiveConvINS1_47MainloopSm100TmaUmmaWarpSpecializedImplicitGemmILS5_1ELi6ELi2ELi1ELi2EN4cute5tupleIJNSA_1CILi1EEESD_SD_EEEEENSB_IJNSC_ILi128EEESG_NSB_IJNSC_ILi64EEEEEEEEENS_6half_tESK_NSA_8TiledMMAINSA_8MMA_AtomIJNSA_20SM100_MMA_F16BF16_SSISK_SK_fLi128ELi128ELNSA_4UMMA5MajorE0ELSP_1ELNSO_7ScaleInE0ELSQ_0EEEEEENSA_6LayoutISE_NSB_IJNSC_ILi0EEESU_SU_EEEEENSB_IJNSA_10UnderscoreESX_SX_EEEEENS7_6detail27Sm100ImplicitGemmTileTraitsINSA_20SM90_TMA_LOAD_IM2COLENSA_14ComposedLayoutINSA_7SwizzleILi3ELi4ELi3EEENSA_18smem_ptr_flag_bitsILi16EEENST_INSB_IJNSC_ILi8EEESH_EEENSB_IJSH_SD_EEEEEEEvEENS11_INSA_13SM90_TMA_LOADENS13_IS15_S17_NST_INSB_IJSH_S18_EEENSB_IJSD_SH_EEEEEEEvEEEENS_8epilogue10collective18CollectiveEpilogueINS1L_23Sm100TmaWarpSpecializedILi4ELi2ELi32ELb1ELb0EEEJSJ_NSB_IJNST_ISG_SD_EENST_INSC_ILi32EEESD_EEEEESK_NSB_IJNSB_IJlllEEESD_SU_EEESK_S1V_NS1L_6fusion15FusionCallbacksIS1P_NS1W_17LinearCombinationISK_fSK_fLNS_15FloatRoundStyleE2EEESJ_S1T_JEEENSA_5SM1004TMEM4LOAD26SM100_TMEM_LOAD_32dp32b32xES12_NS13_INS14_ILi2ELi4ELi3EEES17_NST_INSB_IJS18_S1R_EEENSB_IJS1R_SD_EEEEEEENSA_39AutoVectorizingCopyWithAssumedAlignmentILi128EEENSA_21SM90_TMA_STORE_IM2COLES2A_S2C_S2C_EEEvvEEEEvNT_6ParamsE --------------------------
	.section	.text._ZN7cutlass13device_kernelINS_4conv6kernel13ConvUniversalINS1_16ConvProblemShapeILNS1_8OperatorE1ELi2EEENS1_10collective14CollectiveConvINS1_47MainloopSm100TmaUmmaWarpSpecializedImplicitGemmILS5_1ELi6ELi2ELi1ELi2EN4cute5tupleIJNSA_1CILi1EEESD_SD_EEEEENSB_IJNSC_ILi128EEESG_NSB_IJNSC_ILi64EEEEEEEEENS_6half_tESK_NSA_8TiledMMAINSA_8MMA_AtomIJNSA_20SM100_MMA_F16BF16_SSISK_SK_fLi128ELi128ELNSA_4UMMA5MajorE0ELSP_1ELNSO_7ScaleInE0ELSQ_0EEEEEENSA_6LayoutISE_NSB_IJNSC_ILi0EEESU_SU_EEEEENSB_IJNSA_10UnderscoreESX_SX_EEEEENS7_6detail27Sm100ImplicitGemmTileTraitsINSA_20SM90_TMA_LOAD_IM2COLENSA_14ComposedLayoutINSA_7SwizzleILi3ELi4ELi3EEENSA_18smem_ptr_flag_bitsILi16EEENST_INSB_IJNSC_ILi8EEESH_EEENSB_IJSH_SD_EEEEEEEvEENS11_INSA_13SM90_TMA_LOADENS13_IS15_S17_NST_INSB_IJSH_S18_EEENSB_IJSD_SH_EEEEEEEvEEEENS_8epilogue10collective18CollectiveEpilogueINS1L_23Sm100TmaWarpSpecializedILi4ELi2ELi32ELb1ELb0EEEJSJ_NSB_IJNST_ISG_SD_EENST_INSC_ILi32EEESD_EEEEESK_NSB_IJNSB_IJlllEEESD_SU_EEESK_S1V_NS1L_6fusion15FusionCallbacksIS1P_NS1W_17LinearCombinationISK_fSK_fLNS_15FloatRoundStyleE2EEESJ_S1T_JEEENSA_5SM1004TMEM4LOAD26SM100_TMEM_LOAD_32dp32b32xES12_NS13_INS14_ILi2ELi4ELi3EEES17_NST_INSB_IJS18_S1R_EEENSB_IJS1R_SD_EEEEEEENSA_39AutoVectorizingCopyWithAssumedAlignmentILi128EEENSA_21SM90_TMA_STORE_IM2COLES2A_S2C_S2C_EEEvvEEEEvNT_6ParamsE,"ax",@progbits
	.align	128
.text._ZN7cutlass13device_kernelINS_4conv6kernel13ConvUniversalINS1_16ConvProblemShapeILNS1_8OperatorE1ELi2EEENS1_10collective14CollectiveConvINS1_47MainloopSm100TmaUmmaWarpSpecializedImplicitGemmILS5_1ELi6ELi2ELi1ELi2EN4cute5tupleIJNSA_1CILi1EEESD_SD_EEEEENSB_IJNSC_ILi128EEESG_NSB_IJNSC_ILi64EEEEEEEEENS_6half_tESK_NSA_8TiledMMAINSA_8MMA_AtomIJNSA_20SM100_MMA_F16BF16_SSISK_SK_fLi128ELi128ELNSA_4UMMA5MajorE0ELSP_1ELNSO_7ScaleInE0ELSQ_0EEEEEENSA_6LayoutISE_NSB_IJNSC_ILi0EEESU_SU_EEEEENSB_IJNSA_10UnderscoreESX_SX_EEEEENS7_6detail27Sm100ImplicitGemmTileTraitsINSA_20SM90_TMA_LOAD_IM2COLENSA_14ComposedLayoutINSA_7SwizzleILi3ELi4ELi3EEENSA_18smem_ptr_flag_bitsILi16EEENST_INSB_IJNSC_ILi8EEESH_EEENSB_IJSH_SD_EEEEEEEvEENS11_INSA_13SM90_TMA_LOADENS13_IS15_S17_NST_INSB_IJSH_S18_EEENSB_IJSD_SH_EEEEEEEvEEEENS_8epilogue10collective18CollectiveEpilogueINS1L_23Sm100TmaWarpSpecializedILi4ELi2ELi32ELb1ELb0EEEJSJ_NSB_IJNST_ISG_SD_EENST_INSC_ILi32EEESD_EEEEESK_NSB_IJNSB_IJlllEEESD_SU_EEESK_S1V_NS1L_6fusion15FusionCallbacksIS1P_NS1W_17LinearCombinationISK_fSK_fLNS_15FloatRoundStyleE2EEESJ_S1T_JEEENSA_5SM1004TMEM4LOAD26SM100_TMEM_LOAD_32dp32b32xES12_NS13_INS14_ILi2ELi4ELi3EEES17_NST_INSB_IJS18_S1R_EEENSB_IJS1R_SD_EEEEEEENSA_39AutoVectorizingCopyWithAssumedAlignmentILi128EEENSA_21SM90_TMA_STORE_IM2COLES2A_S2C_S2C_EEEvvEEEEvNT_6ParamsE:
        .type           _ZN7cutlass13device_kernelINS_4conv6kernel13ConvUniversalINS1_16ConvProblemShapeILNS1_8OperatorE1ELi2EEENS1_10collective14CollectiveConvINS1_47MainloopSm100TmaUmmaWarpSpecializedImplicitGemmILS5_1ELi6ELi2ELi1ELi2EN4cute5tupleIJNSA_1CILi1EEESD_SD_EEEEENSB_IJNSC_ILi128EEESG_NSB_IJNSC_ILi64EEEEEEEEENS_6half_tESK_NSA_8TiledMMAINSA_8MMA_AtomIJNSA_20SM100_MMA_F16BF16_SSISK_SK_fLi128ELi128ELNSA_4UMMA5MajorE0ELSP_1ELNSO_7ScaleInE0ELSQ_0EEEEEENSA_6LayoutISE_NSB_IJNSC_ILi0EEESU_SU_EEEEENSB_IJNSA_10UnderscoreESX_SX_EEEEENS7_6detail27Sm100ImplicitGemmTileTraitsINSA_20SM90_TMA_LOAD_IM2COLENSA_14ComposedLayoutINSA_7SwizzleILi3ELi4ELi3EEENSA_18smem_ptr_flag_bitsILi16EEENST_INSB_IJNSC_ILi8EEESH_EEENSB_IJSH_SD_EEEEEEEvEENS11_INSA_13SM90_TMA_LOADENS13_IS15_S17_NST_INSB_IJSH_S18_EEENSB_IJSD_SH_EEEEEEEvEEEENS_8epilogue10collective18CollectiveEpilogueINS1L_23Sm100TmaWarpSpecializedILi4ELi2ELi32ELb1ELb0EEEJSJ_NSB_IJNST_ISG_SD_EENST_INSC_ILi32EEESD_EEEEESK_NSB_IJNSB_IJlllEEESD_SU_EEESK_S1V_NS1L_6fusion15FusionCallbacksIS1P_NS1W_17LinearCombinationISK_fSK_fLNS_15FloatRoundStyleE2EEESJ_S1T_JEEENSA_5SM1004TMEM4LOAD26SM100_TMEM_LOAD_32dp32b32xES12_NS13_INS14_ILi2ELi4ELi3EEES17_NST_INSB_IJS18_S1R_EEENSB_IJS1R_SD_EEEEEEENSA_39AutoVectorizingCopyWithAssumedAlignmentILi128EEENSA_21SM90_TMA_STORE_IM2COLES2A_S2C_S2C_EEEvvEEEEvNT_6ParamsE,@function
        .size           _ZN7cutlass13device_kernelINS_4conv6kernel13ConvUniversalINS1_16ConvProblemShapeILNS1_8OperatorE1ELi2EEENS1_10collective14CollectiveConvINS1_47MainloopSm100TmaUmmaWarpSpecializedImplicitGemmILS5_1ELi6ELi2ELi1ELi2EN4cute5tupleIJNSA_1CILi1EEESD_SD_EEEEENSB_IJNSC_ILi128EEESG_NSB_IJNSC_ILi64EEEEEEEEENS_6half_tESK_NSA_8TiledMMAINSA_8MMA_AtomIJNSA_20SM100_MMA_F16BF16_SSISK_SK_fLi128ELi128ELNSA_4UMMA5MajorE0ELSP_1ELNSO_7ScaleInE0ELSQ_0EEEEEENSA_6LayoutISE_NSB_IJNSC_ILi0EEESU_SU_EEEEENSB_IJNSA_10UnderscoreESX_SX_EEEEENS7_6detail27Sm100ImplicitGemmTileTraitsINSA_20SM90_TMA_LOAD_IM2COLENSA_14ComposedLayoutINSA_7SwizzleILi3ELi4ELi3EEENSA_18smem_ptr_flag_bitsILi16EEENST_INSB_IJNSC_ILi8EEESH_EEENSB_IJSH_SD_EEEEEEEvEENS11_INSA_13SM90_TMA_LOADENS13_IS15_S17_NST_INSB_IJSH_S18_EEENSB_IJSD_SH_EEEEEEEvEEEENS_8epilogue10collective18CollectiveEpilogueINS1L_23Sm100TmaWarpSpecializedILi4ELi2ELi32ELb1ELb0EEEJSJ_NSB_IJNST_ISG_SD_EENST_INSC_ILi32EEESD_EEEEESK_NSB_IJNSB_IJlllEEESD_SU_EEESK_S1V_NS1L_6fusion15FusionCallbacksIS1P_NS1W_17LinearCombinationISK_fSK_fLNS_15FloatRoundStyleE2EEESJ_S1T_JEEENSA_5SM1004TMEM4LOAD26SM100_TMEM_LOAD_32dp32b32xES12_NS13_INS14_ILi2ELi4ELi3EEES17_NST_INSB_IJS18_S1R_EEENSB_IJS1R_SD_EEEEEEENSA_39AutoVectorizingCopyWithAssumedAlignmentILi128EEENSA_21SM90_TMA_STORE_IM2COLES2A_S2C_S2C_EEEvvEEEEvNT_6ParamsE,(.L_x_172 - _ZN7cutlass13device_kernelINS_4conv6kernel13ConvUniversalINS1_16ConvProblemShapeILNS1_8OperatorE1ELi2EEENS1_10collective14CollectiveConvINS1_47MainloopSm100TmaUmmaWarpSpecializedImplicitGemmILS5_1ELi6ELi2ELi1ELi2EN4cute5tupleIJNSA_1CILi1EEESD_SD_EEEEENSB_IJNSC_ILi128EEESG_NSB_IJNSC_ILi64EEEEEEEEENS_6half_tESK_NSA_8TiledMMAINSA_8MMA_AtomIJNSA_20SM100_MMA_F16BF16_SSISK_SK_fLi128ELi128ELNSA_4UMMA5MajorE0ELSP_1ELNSO_7ScaleInE0ELSQ_0EEEEEENSA_6LayoutISE_NSB_IJNSC_ILi0EEESU_SU_EEEEENSB_IJNSA_10UnderscoreESX_SX_EEEEENS7_6detail27Sm100ImplicitGemmTileTraitsINSA_20SM90_TMA_LOAD_IM2COLENSA_14ComposedLayoutINSA_7SwizzleILi3ELi4ELi3EEENSA_18smem_ptr_flag_bitsILi16EEENST_INSB_IJNSC_ILi8EEESH_EEENSB_IJSH_SD_EEEEEEEvEENS11_INSA_13SM90_TMA_LOADENS13_IS15_S17_NST_INSB_IJSH_S18_EEENSB_IJSD_SH_EEEEEEEvEEEENS_8epilogue10collective18CollectiveEpilogueINS1L_23Sm100TmaWarpSpecializedILi4ELi2ELi32ELb1ELb0EEEJSJ_NSB_IJNST_ISG_SD_EENST_INSC_ILi32EEESD_EEEEESK_NSB_IJNSB_IJlllEEESD_SU_EEESK_S1V_NS1L_6fusion15FusionCallbacksIS1P_NS1W_17LinearCombinationISK_fSK_fLNS_15FloatRoundStyleE2EEESJ_S1T_JEEENSA_5SM1004TMEM4LOAD26SM100_TMEM_LOAD_32dp32b32xES12_NS13_INS14_ILi2ELi4ELi3EEES17_NST_INSB_IJS18_S1R_EEENSB_IJS1R_SD_EEEEEEENSA_39AutoVectorizingCopyWithAssumedAlignmentILi128EEENSA_21SM90_TMA_STORE_IM2COLES2A_S2C_S2C_EEEvvEEEEvNT_6ParamsE)
        .other          _ZN7cutlass13device_kernelINS_4conv6kernel13ConvUniversalINS1_16ConvProblemShapeILNS1_8OperatorE1ELi2EEENS1_10collective14CollectiveConvINS1_47MainloopSm100TmaUmmaWarpSpecializedImplicitGemmILS5_1ELi6ELi2ELi1ELi2EN4cute5tupleIJNSA_1CILi1EEESD_SD_EEEEENSB_IJNSC_ILi128EEESG_NSB_IJNSC_ILi64EEEEEEEEENS_6half_tESK_NSA_8TiledMMAINSA_8MMA_AtomIJNSA_20SM100_MMA_F16BF16_SSISK_SK_fLi128ELi128ELNSA_4UMMA5MajorE0ELSP_1ELNSO_7ScaleInE0ELSQ_0EEEEEENSA_6LayoutISE_NSB_IJNSC_ILi0EEESU_SU_EEEEENSB_IJNSA_10UnderscoreESX_SX_EEEEENS7_6detail27Sm100ImplicitGemmTileTraitsINSA_20SM90_TMA_LOAD_IM2COLENSA_14ComposedLayoutINSA_7SwizzleILi3ELi4ELi3EEENSA_18smem_ptr_flag_bitsILi16EEENST_INSB_IJNSC_ILi8EEESH_EEENSB_IJSH_SD_EEEEEEEvEENS11_INSA_13SM90_TMA_LOADENS13_IS15_S17_NST_INSB_IJSH_S18_EEENSB_IJSD_SH_EEEEEEEvEEEENS_8epilogue10collective18CollectiveEpilogueINS1L_23Sm100TmaWarpSpecializedILi4ELi2ELi32ELb1ELb0EEEJSJ_NSB_IJNST_ISG_SD_EENST_INSC_ILi32EEESD_EEEEESK_NSB_IJNSB_IJlllEEESD_SU_EEESK_S1V_NS1L_6fusion15FusionCallbacksIS1P_NS1W_17LinearCombinationISK_fSK_fLNS_15FloatRoundStyleE2EEESJ_S1T_JEEENSA_5SM1004TMEM4LOAD26SM100_TMEM_LOAD_32dp32b32xES12_NS13_INS14_ILi2ELi4ELi3EEES17_NST_INSB_IJS18_S1R_EEENSB_IJS1R_SD_EEEEEEENSA_39AutoVectorizingCopyWithAssumedAlignmentILi128EEENSA_21SM90_TMA_STORE_IM2COLES2A_S2C_S2C_EEEvvEEEEvNT_6ParamsE,@"STO_CUDA_ENTRY STV_DEFAULT"
_ZN7cutlass13device_kernelINS_4conv6kernel13ConvUniversalINS1_16ConvProblemShapeILNS1_8OperatorE1ELi2EEENS1_10collective14CollectiveConvINS1_47MainloopSm100TmaUmmaWarpSpecializedImplicitGemmILS5_1ELi6ELi2ELi1ELi2EN4cute5tupleIJNSA_1CILi1EEESD_SD_EEEEENSB_IJNSC_ILi128EEESG_NSB_IJNSC_ILi64EEEEEEEEENS_6half_tESK_NSA_8TiledMMAINSA_8MMA_AtomIJNSA_20SM100_MMA_F16BF16_SSISK_SK_fLi128ELi128ELNSA_4UMMA5MajorE0ELSP_1ELNSO_7ScaleInE0ELSQ_0EEEEEENSA_6LayoutISE_NSB_IJNSC_ILi0EEESU_SU_EEEEENSB_IJNSA_10UnderscoreESX_SX_EEEEENS7_6detail27Sm100ImplicitGemmTileTraitsINSA_20SM90_TMA_LOAD_IM2COLENSA_14ComposedLayoutINSA_7SwizzleILi3ELi4ELi3EEENSA_18smem_ptr_flag_bitsILi16EEENST_INSB_IJNSC_ILi8EEESH_EEENSB_IJSH_SD_EEEEEEEvEENS11_INSA_13SM90_TMA_LOADENS13_IS15_S17_NST_INSB_IJSH_S18_EEENSB_IJSD_SH_EEEEEEEvEEEENS_8epilogue10collective18CollectiveEpilogueINS1L_23Sm100TmaWarpSpecializedILi4ELi2ELi32ELb1ELb0EEEJSJ_NSB_IJNST_ISG_SD_EENST_INSC_ILi32EEESD_EEEEESK_NSB_IJNSB_IJlllEEESD_SU_EEESK_S1V_NS1L_6fusion15FusionCallbacksIS1P_NS1W_17LinearCombinationISK_fSK_fLNS_15FloatRoundStyleE2EEESJ_S1T_JEEENSA_5SM1004TMEM4LOAD26SM100_TMEM_LOAD_32dp32b32xES12_NS13_INS14_ILi2ELi4ELi3EEES17_NST_INSB_IJS18_S1R_EEENSB_IJS1R_SD_EEEEEEENSA_39AutoVectorizingCopyWithAssumedAlignmentILi128EEENSA_21SM90_TMA_STORE_IM2COLES2A_S2C_S2C_EEEvvEEEEvNT_6ParamsE:
[----:B------:R-:W1:Y:S01]  /*0000*/  LDC R1, c[0x0][0x37c] ;  /* 0x0000df00ff017b82 */ /* 0x000e620000000800 */
[----:B------:R-:W2:Y:S01]  /*0010*/  S2R R101, SR_TID.X ;  /* 0x0000000000657919 */ /* 0x000ea20000002100 */
[----:B------:R-:W3:Y:S01]  /*0020*/  LDCU.64 UR4, c[0x0][0x890] ;  /* 0x00011200ff0477ac */ /* 0x000ee20008000a00 */
[----:B-1----:R-:W-:Y:S01]  /*0030*/  VIADD R1, R1, 0xfffffff8 ;  /* 0xfffffff801017836 */ /* 0x002fe20000000000 */
[----:B------:R-:W-:Y:S02]  /*0040*/  PRMT R92, RZ, 0x7610, R92 ;  /* 0x00007610ff5c7816 */ /* 0x000fe4000000005c */
[----:B------:R-:W-:Y:S01]  /*0050*/  ELECT P5, URZ, PT ;  /* 0x0000000000ff782f */ /* 0x000fe200038a0000 */
[----:B------:R-:W1:Y:S01]  /*0060*/  LDCU.64 UR48, c[0x0][0x358] ;  /* 0x00006b00ff3077ac */ /* 0x000e620008000a00 */
[----:B---3--:R-:W-:-:S04]  /*0070*/  UISETP.NE.U32.AND UP0, UPT, UR4, URZ, UPT ;  /* 0x000000ff0400728c */ /* 0x008fc8000bf05070 */
[----:B------:R-:W-:Y:S01]  /*0080*/  UISETP.NE.AND.EX UP0, UPT, UR5, URZ, UPT, UP0 ;  /* 0x000000ff0500728c */ /* 0x000fe2000bf05300 */
[----:B--2---:R-:W-:-:S05]  /*0090*/  SHF.R.U32.HI R103, RZ, 0x5, R101 ;  /* 0x00000005ff677819 */ /* 0x004fca0000011665 */
[----:B------:R-:W2:Y:S02]  /*00a0*/  SHFL.IDX PT, R0, R103, RZ, 0x1f ;  /* 0x00001fff67007589 */ /* 0x000ea400000e0000 */
[----:B--2---:R-:W-:Y:S01]  /*00b0*/  R2UR UR8, R0 ;  /* 0x00000000000872ca */ /* 0x004fe200000e0000 */
[----:B-1----:R-:W-:-:S14]  /*00c0*/  BRA.U UP0, `(.L_x_0) ;  /* 0x00000001002c7547 */ /* 0x002fdc000b800000 */
[----:B------:R-:W1:Y:S02]  /*00d0*/  LDCU.64 UR6, c[0x0][0x888] ;  /* 0x00011100ff0677ac */ /* 0x000e640008000a00 */
[----:B-1----:R-:W-:-:S04]  /*00e0*/  UISETP.NE.U32.AND UP0, UPT, UR6, URZ, UPT ;  /* 0x000000ff0600728c */ /* 0x002fc8000bf05070 */
[----:B------:R-:W-:-:S09]  /*00f0*/  UISETP.NE.AND.EX UP0, UPT, UR7, URZ, UPT, UP0 ;  /* 0x000000ff0700728c */ /* 0x000fd2000bf05300 */
[----:B------:R-:W-:Y:S05]  /*0100*/  BRA.U !UP0, `(.L_x_1) ;  /* 0x0000000108107547 */ /* 0x000fea000b800000 */
[----:B------:R-:W1:Y:S02]  /*0110*/  LDC.64 R2, c[0x0][0x888] ;  /* 0x00022200ff027b82 */ /* 0x000e640000000a00 */
[----:B-1----:R1:W5:Y:S01]  /*0120*/  LDG.E R49, desc[UR48][R2.64] ;  /* 0x0000003002317981 */ /* 0x002362000c1e1900 */
[----:B------:R-:W-:Y:S01]  /*0130*/  HFMA2 R92, -RZ, RZ, 0, 5.9604644775390625e-08 ;  /* 0x00000001ff5c7431 */ /* 0x000fe200000001ff */
[----:B------:R-:W-:Y:S05]  /*0140*/  BRA `(.L_x_0) ;  /* 0x00000000000c7947 */ /* 0x000fea0003800000 */
.L_x_1:
[----:B------:R-:W1:Y:S01]  /*0150*/  LDCU UR6, c[0x0][0x880] ;  /* 0x00011000ff0677ac */ /* 0x000e620008000800 */
[----:B------:R-:W-:Y:S01]  /*0160*/  HFMA2 R92, -RZ, RZ, 0, 5.9604644775390625e-08 ;  /* 0x00000001ff5c7431 */ /* 0x000fe200000001ff */
[----:B-1----:R-:W-:-:S07]  /*0170*/  MOV R49, UR6 ;  /* 0x0000000600317c02 */ /* 0x002fce0008000f00 */
.L_x_0:
[----:B------:R-:W2:Y:S02]  /*0180*/  LDCU.64 UR6, c[0x0][0x8b0] ;  /* 0x00011600ff0677ac */ /* 0x000ea40008000a00 */
[----:B--2---:R-:W-:-:S04]  /*0190*/  UISETP.NE.U32.AND UP0, UPT, UR6, URZ, UPT ;  /* 0x000000ff0600728c */ /* 0x004fc8000bf05070 */
[----:B------:R-:W-:-:S09]  /*01a0*/  UISETP.NE.AND.EX UP0, UPT, UR7, URZ, UPT, UP0 ;  /* 0x000000ff0700728c */ /* 0x000fd2000bf05300 */
[----:B------:R-:W-:Y:S05]  /*01b0*/  BRA.U UP0, `(.L_x_2) ;  /* 0x0000000100247547 */ /* 0x000fea000b800000 */
[----:B------:R-:W2:Y:S02]  /*01c0*/  LDCU.64 UR6, c[0x0][0x8a8] ;  /* 0x00011500ff0677ac */ /* 0x000ea40008000a00 */
[----:B--2---:R-:W-:-:S04]  /*01d0*/  UISETP.NE.U32.AND UP0, UPT, UR6, URZ, UPT ;  /* 0x000000ff0600728c */ /* 0x004fc8000bf05070 */
[----:B------:R-:W-:-:S09]  /*01e0*/  UISETP.NE.AND.EX UP0, UPT, UR7, URZ, UPT, UP0 ;  /* 0x000000ff0700728c */ /* 0x000fd2000bf05300 */
[----:B------:R-:W-:Y:S05]  /*01f0*/  BRA.U !UP0, `(.L_x_3) ;  /* 0x00000001080c7547 */ /* 0x000fea000b800000 */
[----:B-1----:R-:W1:Y:S02]  /*0200*/  LDC.64 R2, c[0x0][0x8a8] ;  /* 0x00022a00ff027b82 */ /* 0x002e640000000a00 */
[----:B-1----:R2:W5:Y:S01]  /*0210*/  LDG.E R47, desc[UR48][R2.64] ;  /* 0x00000030022f7981 */ /* 0x002562000c1e1900 */
[----:B------:R-:W-:Y:S05]  /*0220*/  BRA `(.L_x_2) ;  /* 0x0000000000087947 */ /* 0x000fea0003800000 */
.L_x_3:
[----:B------:R-:W2:Y:S02]  /*0230*/  LDCU UR6, c[0x0][0x8a0] ;  /* 0x00011400ff0677ac */ /* 0x000ea40008000800 */
[----:B--2---:R-:W-:Y:S02]  /*0240*/  MOV R47, UR6 ;  /* 0x00000006002f7c02 */ /* 0x004fe40008000f00 */
.L_x_2:
[----:B------:R-:W-:Y:S01]  /*0250*/  IMAD.U32 R0, RZ, RZ, UR8 ;  /* 0x00000008ff007e24 */ /* 0x000fe2000f8e00ff */
[----:B------:R-:W-:Y:S04]  /*0260*/  BSSY.RECONVERGENT B0, `(.L_x_4) ;  /* 0x000000c000007945 */ /* 0x000fe80003800200 */
[C---:B------:R-:W-:Y:S02]  /*0270*/  ISETP.NE.OR P1, PT, R0.reuse, 0x1, !P5 ;  /* 0x000000010000780c */ /* 0x040fe40006f25670 */
[----:B------:R-:W-:-:S11]  /*0280*/  ISETP.NE.OR P0, PT, R0, 0x3, !P5 ;  /* 0x000000030000780c */ /* 0x000fd60006f05670 */
[----:B------:R-:W-:Y:S05]  /*0290*/  @P1 BRA `(.L_x_5) ;  /* 0x0000000000201947 */ /* 0x000fea0003800000 */
[----:B------:R-:W3:Y:S02]  /*02a0*/  LDCU.64 UR6, c[0x0][0x348] ;  /* 0x00006900ff0677ac */ /* 0x000ee40008000a00 */
[----:B---3--:R-:W-:Y:S02]  /*02b0*/  UIADD3 UR10, UP1, UPT, UR6, 0x80, URZ ;  /* 0x00000080060a7890 */ /* 0x008fe4000ff3e0ff */
[----:B------:R-:W-:Y:S02]  /*02c0*/  UIADD3 UR6, UP0, UPT, UR6, 0x180, URZ ;  /* 0x0000018006067890 */ /* 0x000fe4000ff1e0ff */
[----:B------:R-:W-:Y:S02]  /*02d0*/  UIADD3.X UR11, UPT, UPT, URZ, UR7, URZ, UP1, !UPT ;  /* 0x00000007ff0b7290 */ /* 0x000fe40008ffe4ff */
[----:B------:R-:W-:-:S07]  /*02e0*/  UIADD3.X UR7, UPT, UPT, URZ, UR7, URZ, UP0, !UPT ;  /* 0x00000007ff077290 */ /* 0x000fce00087fe4ff */
[----:B------:R3:W-:Y:S02]  /*02f0*/  UTMACCTL.PF [UR10] ;  /* 0x000000000a0079b9 */ /* 0x0007e40008040000 */
[----:B------:R3:W-:Y:S02]  /*0300*/  UTMACCTL.PF [UR6] ;  /* 0x00000000060079b9 */ /* 0x0007e40008040000 */
[----:B---3--:R-:W-:Y:S01]  /*0310*/  NOP ;  /* 0x0000000000007918 */ /* 0x008fe20000000000 */
.L_x_5:
[----:B------:R-:W-:Y:S05]  /*0320*/  BSYNC.RECONVERGENT B0 ;  /* 0x0000000000007941 */ /* 0x000fea0003800200 */
.L_x_4:
[----:B------:R-:W-:Y:S04]  /*0330*/  BSSY.RECONVERGENT B0, `(.L_x_6) ;  /* 0x000000a000007945 */ /* 0x000fe80003800200 */
        /* <DEDUP_REMOVED lines=9> */
.L_x_7:
[----:B------:R-:W-:Y:S05]  /*03d0*/  BSYNC.RECONVERGENT B0 ;  /* 0x0000000000007941 */ /* 0x000fea0003800200 */
.L_x_6:
[----:B------:R-:W3:Y:S01]  /*03e0*/  LDCU.64 UR6, c[0x0][0x888] ;  /* 0x00011100ff0677ac */ /* 0x000ee20008000a00 */
[----:B------:R-:W-:Y:S02]  /*03f0*/  UISETP.EQ.U32.AND UP1, UPT, UR4, URZ, UPT ;  /* 0x000000ff0400728c */ /* 0x000fe4000bf22070 */
[----:B------:R-:W-:Y:S02]  /*0400*/  UPLOP3.LUT UP2, UPT, UPT, UPT, UPT, 0x80, 0x8 ;  /* 0x000000000008789c */ /* 0x000fe40003f4f070 */
[----:B---3--:R-:W-:-:S04]  /*0410*/  UISETP.NE.U32.AND UP0, UPT, UR6, URZ, UPT ;  /* 0x000000ff0600728c */ /* 0x008fc8000bf05070 */
[----:B------:R-:W-:-:S04]  /*0420*/  UISETP.NE.AND.EX UP0, UPT, UR7, URZ, UPT, UP0 ;  /* 0x000000ff0700728c */ /* 0x000fc8000bf05300 */
[----:B------:R-:W-:-:S04]  /*0430*/  UISETP.EQ.OR.EX UP3, UPT, UR5, URZ, !UP0, UP1 ;  /* 0x000000ff0500728c */ /* 0x000fc8000c762710 */
[----:B------:R-:W-:-:S05]  /*0440*/  UP2UR UR53, UPR, URZ, 0x8 ;  /* 0x00000008ff357883 */ /* 0x000fca0008000000 */
[----:B------:R-:W-:Y:S07]  /*0450*/  BRA.U !UP3, `(.L_x_8) ;  /* 0x000000010b207547 */ /* 0x000fee000b800000 */
[----:B------:R-:W-:Y:S01]  /*0460*/  UISETP.NE.U32.AND UP2, UPT, UR4, URZ, UPT ;  /* 0x000000ff0400728c */ /* 0x000fe2000bf45070 */
[----:B-----5:R-:W-:Y:S01]  /*0470*/  FSETP.NEU.AND P0, PT, R49, RZ, PT ;  /* 0x000000ff3100720b */ /* 0x020fe20003f0d000 */
[----:B------:R-:W-:Y:S02]  /*0480*/  USEL UR4, URZ, 0xffffffff, UP0 ;  /* 0xffffffffff047887 */ /* 0x000fe40008000000 */
[----:B------:R-:W-:-:S10]  /*0490*/  UISETP.NE.AND.EX UP2, UPT, UR5, URZ, UPT, UP2 ;  /* 0x000000ff0500728c */ /* 0x000fd4000bf45320 */
[----:B------:R-:W-:Y:S01]  /*04a0*/  VOTEU.ANY UP1, P0 ;  /* 0x0000000000ff7886 */ /* 0x000fe20000020100 */
[----:B------:R-:W-:-:S04]  /*04b0*/  @!UP2 USEL UR4, URZ, 0xffffffff, UP1 ;  /* 0xffffffffff04a887 */ /* 0x000fc80008800000 */
[----:B------:R-:W-:-:S04]  /*04c0*/  ULOP3.LUT UR4, UR4, 0x1, URZ, 0xc0, !UPT ;  /* 0x0000000104047892 */ /* 0x000fc8000f8ec0ff */
[----:B------:R-:W-:-:S11]  /*04d0*/  UISETP.NE.U32.AND UP2, UPT, UR4, 0x1, UPT ;  /* 0x000000010400788c */ /* 0x000fd6000bf45070 */
.L_x_8:
[----:B-12---:R-:W1:Y:S01]  /*04e0*/  SHFL.IDX PT, R2, R103, RZ, 0x1f ;  /* 0x00001fff67027589 */ /* 0x006e6200000e0000 */
[----:B------:R-:W-:-:S04]  /*04f0*/  UISETP.NE.AND UP1, UPT, UR8, 0x2, UPT ;  /* 0x000000020800788c */ /* 0x000fc8000bf25270 */
[----:B------:R-:W-:Y:S01]  /*0500*/  USEL UR6, URZ, 0x1, UP1 ;  /* 0x00000001ff067887 */ /* 0x000fe20008800000 */
[----:B-1----:R-:W-:-:S13]  /*0510*/  ISETP.NE.AND P0, PT, R2, RZ, PT ;  /* 0x000000ff0200720c */ /* 0x002fda0003f05270 */
[----:B------:R-:W-:Y:S05]  /*0520*/  @P0 BRA `(.L_x_9) ;  /* 0x0000000000580947 */ /* 0x000fea0003800000 */
[----:B------:R-:W1:Y:S01]  /*0530*/  S2UR UR5, SR_CgaCtaId ;  /* 0x00000000000579c3 */ /* 0x000e620000008800 */
[----:B------:R-:W-:Y:S01]  /*0540*/  UMOV UR7, 0x400 ;  /* 0x0000040000077882 */ /* 0x000fe20000000000 */
[----:B------:R-:W-:Y:S01]  /*0550*/  UMOV UR4, 0x1 ;  /* 0x0000000100047882 */ /* 0x000fe20000000000 */
[----:B------:R-:W-:Y:S01]  /*0560*/  ELECT P0, URZ, PT ;  /* 0x0000000000ff782f */ /* 0x000fe20003800000 */
[----:B------:R-:W-:-:S04]  /*0570*/  UIADD3 UR10, UPT, UPT, -UR4, 0x100000, URZ ;  /* 0x00100000040a7890 */ /* 0x000fc8000fffe1ff */
[----:B------:R-:W-:Y:S02]  /*0580*/  USHF.L.U32 UR11, UR10, 0xb, URZ ;  /* 0x0000000b0a0b7899 */ /* 0x000fe400080006ff */
[----:B------:R-:W-:Y:S02]  /*0590*/  USHF.L.U32 UR10, UR10, 0x1, URZ ;  /* 0x000000010a0a7899 */ /* 0x000fe400080006ff */
[----:B-1----:R-:W-:Y:S01]  /*05a0*/  ULEA UR5, UR5, UR7, 0x18 ;  /* 0x0000000705057291 */ /* 0x002fe2000f8ec0ff */
[----:B------:R-:W1:Y:S11]  /*05b0*/  FENCE.VIEW.ASYNC.S ;  /* 0x00000000000073c6 */ /* 0x000e760000000000 */
[----:B-1----:R1:W2:Y:S01]  /*05c0*/  SYNCS.EXCH.64 URZ, [UR5], UR10 ;  /* 0x0000000a05ff75b2 */ /* 0x0022a20008000100 */
[----:B------:R1:W3:Y:S01]  /*05d0*/  SYNCS.EXCH.64 URZ, [UR5+0x30], UR10 ;  /* 0x0000300a05ff75b2 */ /* 0x0002e20008000100 */
[----:B------:R1:W4:Y:S01]  /*05e0*/  SYNCS.EXCH.64 URZ, [UR5+0x8], UR10 ;  /* 0x0000080a05ff75b2 */ /* 0x0003220008000100 */
[----:B------:R1:W1:Y:S01]  /*05f0*/  SYNCS.EXCH.64 URZ, [UR5+0x38], UR10 ;  /* 0x0000380a05ff75b2 */ /* 0x0002620008000100 */
        /* <DEDUP_REMOVED lines=8> */
[----:B------:R-:W-:Y:S01]  /*0680*/  NOP ;  /* 0x0000000000007918 */ /* 0x000fe20000000000 */
.L_x_9:
[----:B------:R-:W2:Y:S01]  /*0690*/  SHFL.IDX PT, R2, R103, RZ, 0x1f ;  /* 0x00001fff67027589 */ /* 0x000ea200000e0000 */
[----:B------:R-:W-:Y:S01]  /*06a0*/  NOP ;  /* 0x0000000000007918 */ /* 0x000fe20000000000 */
[----:B--2---:R-:W-:-:S13]  /*06b0*/  ISETP.NE.AND P0, PT, R2, 0x1, PT ;  /* 0x000000010200780c */ /* 0x004fda0003f05270 */
[----:B------:R-:W-:Y:S05]  /*06c0*/  @P0 BRA `(.L_x_10) ;  /* 0x0000000000580947 */ /* 0x000fea0003800000 */
[----:B------:R-:W2:Y:S01]  /*06d0*/  S2UR UR7, SR_CgaCtaId ;  /* 0x00000000000779c3 */ /* 0x000ea20000008800 */
[----:B------:R-:W-:Y:S01]  /*06e0*/  UMOV UR9, 0x400 ;  /* 0x0000040000097882 */ /* 0x000fe20000000000 */
[----:B-1----:R-:W-:Y:S01]  /*06f0*/  UMOV UR5, 0x20 ;  /* 0x0000002000057882 */ /* 0x002fe20000000000 */
[----:B------:R-:W-:Y:S01]  /*0700*/  UMOV UR4, 0x80 ;  /* 0x0000008000047882 */ /* 0x000fe20000000000 */
[----:B------:R-:W-:-:S04]  /*0710*/  UIADD3 UR10, UPT, UPT, -UR5, 0x100000, URZ ;  /* 0x00100000050a7890 */ /* 0x000fc8000fffe1ff */
[----:B------:R-:W-:Y:S02]  /*0720*/  USHF.L.U32 UR11, UR10, 0xb, URZ ;  /* 0x0000000b0a0b7899 */ /* 0x000fe400080006ff */
[----:B------:R-:W-:Y:S02]  /*0730*/  USHF.L.U32 UR10, UR10, 0x1, URZ ;  /* 0x000000010a0a7899 */ /* 0x000fe400080006ff */
[----:B------:R-:W-:-:S04]  /*0740*/  UIADD3 UR4, UPT, UPT, -UR4, 0x100000, URZ ;  /* 0x0010000004047890 */ /* 0x000fc8000fffe1ff */
[----:B------:R-:W-:Y:S02]  /*0750*/  USHF.L.U32 UR5, UR4, 0xb, URZ ;  /* 0x0000000b04057899 */ /* 0x000fe400080006ff */
[----:B------:R-:W-:Y:S01]  /*0760*/  USHF.L.U32 UR4, UR4, 0x1, URZ ;  /* 0x0000000104047899 */ /* 0x000fe200080006ff */
[----:B------:R-:W-:Y:S01]  /*0770*/  ELECT P0, URZ, PT ;  /* 0x0000000000ff782f */ /* 0x000fe20003800000 */
[----:B--2---:R-:W-:Y:S01]  /*0780*/  ULEA UR7, UR7, UR9, 0x18 ;  /* 0x0000000907077291 */ /* 0x004fe2000f8ec0ff */
[----:B------:R-:W1:Y:S11]  /*0790*/  FENCE.VIEW.ASYNC.S ;  /* 0x00000000000073c6 */ /* 0x000e760000000000 */
[----:B-1----:R2:W1:Y:S01]  /*07a0*/  SYNCS.EXCH.64 URZ, [UR7+0x60], UR10 ;  /* 0x0000600a07ff75b2 */ /* 0x0024620008000100 */
[----:B------:R2:W1:Y:S01]  /*07b0*/  SYNCS.EXCH.64 URZ, [UR7+0x80], UR4 ;  /* 0x0000800407ff75b2 */ /* 0x0004620008000100 */
[----:B------:R2:W1:Y:S01]  /*07c0*/  SYNCS.EXCH.64 URZ, [UR7+0x68], UR10 ;  /* 0x0000680a07ff75b2 */ /* 0x0004620008000100 */
[----:B------:R2:W1:Y:S01]  /*07d0*/  SYNCS.EXCH.64 URZ, [UR7+0x88], UR4 ;  /* 0x0000880407ff75b2 */ /* 0x0004620008000100 */
[----:B------:R2:W1:Y:S01]  /*07e0*/  SYNCS.EXCH.64 URZ, [UR7+0x70], UR10 ;  /* 0x0000700a07ff75b2 */ /* 0x0004620008000100 */
[----:B------:R2:W1:Y:S01]  /*07f0*/  SYNCS.EXCH.64 URZ, [UR7+0x90], UR4 ;  /* 0x0000900407ff75b2 */ /* 0x0004620008000100 */
[----:B------:R2:W1:Y:S01]  /*0800*/  SYNCS.EXCH.64 URZ, [UR7+0x78], UR10 ;  /* 0x0000780a07ff75b2 */ /* 0x0004620008000100 */
[----:B------:R2:W1:Y:S02]  /*0810*/  SYNCS.EXCH.64 URZ, [UR7+0x98], UR4 ;  /* 0x0000980407ff75b2 */ /* 0x0004640008000100 */
[----:B--2---:R-:W-:Y:S01]  /*0820*/  NOP ;  /* 0x0000000000007918 */ /* 0x004fe20000000000 */
.L_x_10:
[----:B------:R-:W2:Y:S01]  /*0830*/  SHFL.IDX PT, R2, R103, RZ, 0x1f ;  /* 0x00001fff67027589 */ /* 0x000ea200000e0000 */
[----:B------:R-:W-:Y:S01]  /*0840*/  NOP ;  /* 0x0000000000007918 */ /* 0x000fe20000000000 */
[----:B--2---:R-:W-:-:S13]  /*0850*/  ISETP.NE.AND P0, PT, R2, 0x3, PT ;  /* 0x000000030200780c */ /* 0x004fda0003f05270 */
[----:B------:R-:W-:Y:S05]  /*0860*/  @P0 BRA `(.L_x_11) ;  /* 0x0000000000300947 */ /* 0x000fea0003800000 */
[----:B-1----:R-:W1:Y:S01]  /*0870*/  S2UR UR5, SR_CgaCtaId ;  /* 0x00000000000579c3 */ /* 0x002e620000008800 */
        /* <DEDUP_REMOVED lines=8> */
[----:B-1----:R2:W1:Y:S01]  /*0900*/  SYNCS.EXCH.64 URZ, [UR5+0xa0], UR10 ;  /* 0x0000a00a05ff75b2 */ /* 0x0024620008000100 */
[----:B------:R2:W1:Y:S02]  /*0910*/  SYNCS.EXCH.64 URZ, [UR5+0xa8], UR10 ;  /* 0x0000a80a05ff75b2 */ /* 0x0004640008000100 */
[----:B--2---:R-:W-:Y:S01]  /*0920*/  NOP ;  /* 0x0000000000007918 */ /* 0x004fe20000000000 */
.L_x_11:
[----:B------:R-:W2:Y:S01]  /*0930*/  SHFL.IDX PT, R2, R103, RZ, 0x1f ;  /* 0x00001fff67027589 */ /* 0x000ea200000e0000 */
[----:B------:R-:W-:Y:S01]  /*0940*/  NOP ;  /* 0x0000000000007918 */ /* 0x000fe20000000000 */
[----:B--2---:R-:W-:-:S13]  /*0950*/  ISETP.NE.AND P0, PT, R2, 0x4, PT ;  /* 0x000000040200780c */ /* 0x004fda0003f05270 */
[----:B------:R-:W-:Y:S05]  /*0960*/  @P0 BRA `(.L_x_12) ;  /* 0x0000000000440947 */ /* 0x000fea0003800000 */
[----:B-1----:R-:W1:Y:S01]  /*0970*/  S2UR UR5, SR_CgaCtaId ;  /* 0x00000000000579c3 */ /* 0x002e620000008800 */
[----:B------:R-:W-:Y:S01]  /*0980*/  UMOV UR9, 0x100 ;  /* 0x0000010000097882 */ /* 0x000fe20000000000 */
[----:B------:R-:W-:Y:S01]  /*0990*/  UMOV UR7, 0x400 ;  /* 0x0000040000077882 */ /* 0x000fe20000000000 */
[----:B------:R-:W-:Y:S01]  /*09a0*/  USEL UR9, UR9, 0xe0, UP2 ;  /* 0x000000e009097887 */ /* 0x000fe20009000000 */
[----:B------:R-:W-:Y:S01]  /*09b0*/  UMOV UR4, 0x1 ;  /* 0x0000000100047882 */ /* 0x000fe20000000000 */
[----:B------:R-:W-:Y:S01]  /*09c0*/  ELECT P0, URZ, PT ;  /* 0x0000000000ff782f */ /* 0x000fe20003800000 */
[----:B------:R-:W-:-:S04]  /*09d0*/  UIADD3 UR10, UPT, UPT, -UR4, 0x100000, URZ ;  /* 0x00100000040a7890 */ /* 0x000fc8000fffe1ff */
[----:B------:R-:W-:Y:S02]  /*09e0*/  USHF.L.U32 UR11, UR10, 0xb, URZ ;  /* 0x0000000b0a0b7899 */ /* 0x000fe400080006ff */
[----:B------:R-:W-:Y:S02]  /*09f0*/  USHF.L.U32 UR10, UR10, 0x1, URZ ;  /* 0x000000010a0a7899 */ /* 0x000fe400080006ff */
        /* <DEDUP_REMOVED lines=8> */
.L_x_12:
        /* <DEDUP_REMOVED lines=20> */
[----:B------:R2:W1:Y:S02]  /*0bc0*/  SYNCS.EXCH.64 URZ, [UR7+0xd8], UR4 ;  /* 0x0000d80407ff75b2 */ /* 0x0004640008000100 */
[----:B--2---:R-:W-:Y:S01]  /*0bd0*/  NOP ;  /* 0x0000000000007918 */ /* 0x004fe20000000000 */
.L_x_13:
[----:B-1----:R-:W1:Y:S01]  /*0be0*/  S2UR UR5, SR_CTAID.X ;  /* 0x00000000000579c3 */ /* 0x002e620000002500 */
[----:B------:R-:W-:-:S05]  /*0bf0*/  CS2R.32 R91, SR_CgaSize ;  /* 0x00000000005b7805 */ /* 0x000fca0000008a00 */
[----:B------:R-:W-:-:S05]  /*0c00*/  IMAD R91, R91, -0xa0, RZ ;  /* 0xffffff605b5b7824 */ /* 0x000fca00078e02ff */
[----:B------:R-:W-:-:S14]  /*0c10*/  R2UR UR9, R91 ;  /* 0x000000005b0972ca */ /* 0x000fdc00000e0000 */
[----:B------:R-:W2:Y:S01]  /*0c20*/  LDCU UR9, c[0x0][UR9+0x2b0] ;  /* 0x00005600090977ac */ /* 0x000ea20008000800 */
[----:B------:R-:W-:Y:S01]  /*0c30*/  NOP ;  /* 0x0000000000007918 */ /* 0x000fe20000000000 */
[----:B------:R-:W-:-:S05]  /*0c40*/  CS2R.32 R91, SR_CgaSize ;  /* 0x00000000005b7805 */ /* 0x000fca0000008a00 */
[----:B------:R-:W-:-:S05]  /*0c50*/  IMAD R91, R91, -0xa0, RZ ;  /* 0xffffff605b5b7824 */ /* 0x000fca00078e02ff */
[----:B------:R-:W-:-:S14]  /*0c60*/  R2UR UR7, R91 ;  /* 0x000000005b0772ca */ /* 0x000fdc00000e0000 */
[----:B------:R-:W3:Y:S01]  /*0c70*/  LDCU UR7, c[0x0][UR7+0x2b4] ;  /* 0x00005680070777ac */ /* 0x000ee20008000800 */
[----:B------:R-:W4:Y:S08]  /*0c80*/  S2UR UR4, SR_CTAID.Y ;  /* 0x00000000000479c3 */ /* 0x000f300000002600 */
[----:B------:R-:W3:Y:S01]  /*0c90*/  LDC R10, c[0x0][0xb24] ;  /* 0x0002c900ff0a7b82 */ /* 0x000ee20000000800 */
[----:B-1----:R-:W-:-:S02]  /*0ca0*/  I2FP.F32.U32 R91, UR5 ;  /* 0x00000005005b7c45 */ /* 0x002fc40008201000 */
[----:B------:R-:W-:-:S05]  /*0cb0*/  CS2R.32 R3, SR_CgaSize ;  /* 0x0000000000037805 */ /* 0x000fca0000008a00 */
[----:B------:R-:W-:-:S06]  /*0cc0*/  IMAD R3, R3, -0xa0, RZ ;  /* 0xffffff6003037824 */ /* 0x000fcc00078e02ff */
[----:B------:R-:W1:Y:S01]  /*0cd0*/  LDC R3, c[0x0][R3+0x2a0] ;  /* 0x0000a80003037b82 */ /* 0x000e620000000800 */
[----:B------:R-:W-:Y:S01]  /*0ce0*/  MOV R17, UR5 ;  /* 0x0000000500117c02 */ /* 0x000fe20008000f00 */
[----:B--2---:R-:W-:Y:S01]  /*0cf0*/  FMUL R91, R91, UR9 ;  /* 0x000000095b5b7c20 */ /* 0x004fe20008400000 */
[----:B----4-:R-:W-:Y:S02]  /*0d00*/  I2FP.F32.U32 R90, UR4 ;  /* 0x00000004005a7c45 */ /* 0x010fe40008201000 */
[----:B------:R-:W-:-:S05]  /*0d10*/  CS2R.32 R2, SR_CgaSize ;  /* 0x0000000000027805 */ /* 0x000fca0000008a00 */
[----:B------:R-:W-:-:S06]  /*0d20*/  IMAD R2, R2, -0xa0, RZ ;  /* 0xffffff6002027824 */ /* 0x000fcc00078e02ff */
[----:B------:R-:W2:Y:S01]  /*0d30*/  LDC R2, c[0x0][R2+0x2a4] ;  /* 0x0000a90002027b82 */ /* 0x000ea20000000800 */
[----:B------:R-:W-:Y:S01]  /*0d40*/  MOV R14, UR4 ;  /* 0x00000004000e7c02 */ /* 0x000fe20008000f00 */
[----:B------:R-:W4:Y:S01]  /*0d50*/  F2I.U32.TRUNC.NTZ R91, R91 ;  /* 0x0000005b005b7305 */ /* 0x000f22000020f000 */
[----:B---3--:R-:W-:-:S05]  /*0d60*/  FMUL R90, R90, UR7 ;  /* 0x000000075a5a7c20 */ /* 0x008fca0008400000 */
[----:B------:R-:W-:Y:S01]  /*0d70*/  BAR.SYNC.DEFER_BLOCKING 0x0 ;  /* 0x0000000000007b1d */ /* 0x000fe20000010000 */
[----:B------:R-:W-:-:S05]  /*0d80*/  ISETP.GE.AND P0, PT, R10, 0x1, PT ;  /* 0x000000010a00780c */ /* 0x000fca0003f06270 */
[----:B------:R-:W3:Y:S02]  /*0d90*/  F2I.U32.TRUNC.NTZ R90, R90 ;  /* 0x0000005a005a7305 */ /* 0x000ee4000020f000 */
[----:B------:R-:W2:Y:S01]  /*0da0*/  S2UR UR57, SR_CTAID.Z ;  /* 0x00000000003979c3 */ /* 0x000ea20000002700 */
[----:B----4-:R-:W-:-:S05]  /*0db0*/  IADD3 R91, PT, PT, -R91, RZ, RZ ;  /* 0x000000ff5b5b7210 */ /* 0x010fca0007ffe1ff */
[----:B-1----:R-:W-:Y:S01]  /*0dc0*/  IMAD R91, R3, R91, UR5 ;  /* 0x00000005035b7e24 */ /* 0x002fe2000f8e025b */
[----:B---3--:R-:W-:-:S05]  /*0dd0*/  IADD3 R90, PT, PT, -R90, RZ, RZ ;  /* 0x000000ff5a5a7210 */ /* 0x008fca0007ffe1ff */
[----:B--2---:R-:W-:Y:S01]  /*0de0*/  IMAD R90, R2, R90, UR4 ;  /* 0x00000004025a7e24 */ /* 0x004fe2000f8e025a */
[----:B------:R-:W-:Y:S06]  /*0df0*/  @!P0 BRA `(.L_x_14) ;  /* 0x0000000000b88947 */ /* 0x000fec0003800000 */
[----:B------:R-:W1:Y:S01]  /*0e00*/  LDC.64 R4, c[0x0][0xb18] ;  /* 0x0002c600ff047b82 */ /* 0x000e620000000a00 */
[----:B------:R-:W-:-:S07]  /*0e10*/  ISETP.NE.AND P0, PT, R10, 0x1, PT ;  /* 0x000000010a00780c */ /* 0x000fce0003f05270 */
[----:B------:R-:W2:Y:S08]  /*0e20*/  LDC R9, c[0x0][0xb0c] ;  /* 0x0002c300ff097b82 */ /* 0x000eb00000000800 */
[----:B------:R-:W3:Y:S08]  /*0e30*/  LDC R12, c[0x0][0x370] ;  /* 0x0000dc00ff0c7b82 */ /* 0x000ef00000000800 */
[----:B------:R-:W4:Y:S01]  /*0e40*/  LDC R11, c[0x0][0x374] ;  /* 0x0000dd00ff0b7b82 */ /* 0x000f220000000800 */
[----:B-1----:R-:W-:-:S07]  /*0e50*/  ISETP.NE.AND P1, PT, R4, 0x1, PT ;  /* 0x000000010400780c */ /* 0x002fce0003f25270 */
[----:B------:R-:W3:Y:S01]  /*0e60*/  LDC.64 R6, c[0x0][0xb10] ;  /* 0x0002c400ff067b82 */ /* 0x000ee20000000a00 */
[----:B--2---:R-:W-:-:S07]  /*0e70*/  ISETP.NE.AND P2, PT, R9, 0x1, PT ;  /* 0x000000010900780c */ /* 0x004fce0003f45270 */
[----:B------:R-:W1:Y:S08]  /*0e80*/  LDC R8, c[0x0][0xb20] ;  /* 0x0002c800ff087b82 */ /* 0x000e700000000800 */
[----:B------:R-:W2:Y:S01]  /*0e90*/  LDC.64 R2, c[0x0][0xb28] ;  /* 0x0002ca00ff027b82 */ /* 0x000ea20000000a00 */
[----:B----4-:R-:W-:-:S04]  /*0ea0*/  IMAD.HI.U32 R13, R11, R5, RZ ;  /* 0x000000050b0d7227 */ /* 0x010fc800078e00ff */
[----:B------:R-:W-:-:S04]  /*0eb0*/  IMAD.HI.U32 R5, R14, R5, RZ ;  /* 0x000000050e057227 */ /* 0x000fc800078e00ff */
[----:B---3--:R-:W-:-:S05]  /*0ec0*/  IMAD.HI.U32 R15, R12, R6, RZ ;  /* 0x000000060c0f7227 */ /* 0x008fca00078e00ff */
[-C--:B------:R-:W-:Y:S01]  /*0ed0*/  @P2 SHF.R.U32.HI R12, RZ, R7.reuse, R15 ;  /* 0x00000007ff0c2219 */ /* 0x080fe2000001160f */
[----:B------:R-:W-:Y:S01]  /*0ee0*/  IMAD.HI.U32 R15, R17, R6, RZ ;  /* 0x00000006110f7227 */ /* 0x000fe200078e00ff */
[-C--:B-1----:R-:W-:Y:S02]  /*0ef0*/  @P1 SHF.R.U32.HI R11, RZ, R8.reuse, R13 ;  /* 0x00000008ff0b1219 */ /* 0x082fe4000001160d */
[----:B------:R-:W-:Y:S02]  /*0f00*/  SHF.R.U32.HI R5, RZ, R8, R5 ;  /* 0x00000008ff057219 */ /* 0x000fe40000011605 */
[----:B------:R-:W-:Y:S02]  /*0f10*/  SHF.R.U32.HI R15, RZ, R7, R15 ;  /* 0x00000007ff0f7219 */ /* 0x000fe4000001160f */
[----:B------:R-:W-:Y:S01]  /*0f20*/  SEL R5, R14, R5, !P1 ;  /* 0x000000050e057207 */ /* 0x000fe20004800000 */
[----:B--2---:R-:W-:Y:S01]  /*0f30*/  IMAD.HI.U32 R13, R11, R2, RZ ;  /* 0x000000020b0d7227 */ /* 0x004fe200078e00ff */
[----:B------:R-:W-:-:S03]  /*0f40*/  SEL R15, R17, R15, !P2 ;  /* 0x0000000f110f7207 */ /* 0x000fc60005000000 */
[----:B------:R-:W-:Y:S01]  /*0f50*/  IMAD.HI.U32 R6, R12, R2, RZ ;  /* 0x000000020c067227 */ /* 0x000fe200078e00ff */
[----:B------:R-:W-:-:S04]  /*0f60*/  @P0 SHF.R.U32.HI R11, RZ, R3, R13 ;  /* 0x00000003ff0b0219 */ /* 0x000fc8000001160d */
[----:B------:R-:W-:Y:S01]  /*0f70*/  @P0 SHF.R.U32.HI R12, RZ, R3, R6 ;  /* 0x00000003ff0c0219 */ /* 0x000fe20000011606 */
[----:B------:R-:W-:-:S04]  /*0f80*/  IMAD R11, R11, R10, RZ ;  /* 0x0000000a0b0b7224 */ /* 0x000fc800078e02ff */
[----:B------:R-:W-:Y:S01]  /*0f90*/  IMAD R6, R12, R10, RZ ;  /* 0x0000000a0c067224 */ /* 0x000fe200078e02ff */
[----:B------:R-:W-:-:S04]  /*0fa0*/  ISETP.GE.AND P1, PT, R5, R11, PT ;  /* 0x0000000b0500720c */ /* 0x000fc80003f26270 */
[----:B------:R-:W-:Y:S01]  /*0fb0*/  ISETP.GE.OR P1, PT, R15, R6, P1 ;  /* 0x000000060f00720c */ /* 0x000fe20000f26670 */
[----:B------:R-:W-:-:S05]  /*0fc0*/  IMAD.HI.U32 R6, R5, R2, RZ ;  /* 0x0000000205067227 */ /* 0x000fca00078e00ff */
[----:B------:R-:W-:-:S04]  /*0fd0*/  SHF.R.U32.HI R6, RZ, R3, R6 ;  /* 0x00000003ff067219 */ /* 0x000fc80000011606 */
[----:B------:R-:W-:-:S03]  /*0fe0*/  SEL R6, R5, R6, !P0 ;  /* 0x0000000605067207 */ /* 0x000fc60004000000 */
[----:B------:R-:W-:Y:S01]  /*0ff0*/  @!P1 IMAD.HI.U32 R7, R15, R2, RZ ;  /* 0x000000020f079227 */ /* 0x000fe200078e00ff */
[----:B------:R-:W-:-:S04]  /*1000*/  IADD3 R2, PT, PT, -R6, RZ, RZ ;  /* 0x000000ff06027210 */ /* 0x000fc80007ffe1ff */
[----:B------:R-:W-:Y:S01]  /*1010*/  @!P1 SHF.R.U32.HI R3, RZ, R3, R7 ;  /* 0x00000003ff039219 */ /* 0x000fe20000011607 */
[----:B------:R-:W-:Y:S01]  /*1020*/  IMAD R2, R10, R2, R5 ;  /* 0x000000020a027224 */ /* 0x000fe200078e0205 */
[----:B------:R-:W-:Y:S02]  /*1030*/  IADD3 R7, PT, PT, -R5, RZ, RZ ;  /* 0x000000ff05077210 */ /* 0x000fe40007ffe1ff */
[----:B------:R-:W-:-:S03]  /*1040*/  @!P1 SEL R3, R15, R3, !P0 ;  /* 0x000000030f039207 */ /* 0x000fc60004000000 */
[----:B------:R-:W-:Y:S02]  /*1050*/  IMAD R7, R4, R7, R14 ;  /* 0x0000000704077224 */ /* 0x000fe400078e020e */
[--C-:B------:R-:W-:Y:S02]  /*1060*/  @!P1 IMAD.IADD R6, R6, 0x1, -R3.reuse ;  /* 0x0000000106069824 */ /* 0x100fe400078e0a03 */
[----:B------:R-:W-:Y:S01]  /*1070*/  @!P1 IMAD R3, R2, R12, R3 ;  /* 0x0000000c02039224 */ /* 0x000fe200078e0203 */
[----:B------:R-:W-:Y:S01]  /*1080*/  IADD3 R2, PT, PT, -R15, RZ, RZ ;  /* 0x000000ff0f027210 */ /* 0x000fe20007ffe1ff */
[----:B------:R-:W-:Y:S02]  /*1090*/  @!P1 IMAD R5, R6, R10, R15 ;  /* 0x0000000a06059224 */ /* 0x000fe400078e020f */
[----:B------:R-:W-:Y:S02]  /*10a0*/  @!P1 IMAD.MOV.U32 R15, RZ, RZ, R3 ;  /* 0x000000ffff0f9224 */ /* 0x000fe400078e0003 */
[----:B------:R-:W-:-:S02]  /*10b0*/  IMAD R2, R9, R2, R17 ;  /* 0x0000000209027224 */ /* 0x000fc400078e0211 */
[----:B------:R-:W-:Y:S02]  /*10c0*/  IMAD R14, R5, R4, R7 ;  /* 0x00000004050e7224 */ /* 0x000fe400078e0207 */
[----:B------:R-:W-:Y:S02]  /*10d0*/  IMAD R17, R15, R9, R2 ;  /* 0x000000090f117224 */ /* 0x000fe400078e0202 */
.L_x_14:
[----:B------:R-:W1:Y:S01]  /*10e0*/  LDCU UR4, c[0x0][0xb30] ;  /* 0x00016600ff0477ac */ /* 0x000e620008000800 */
[----:B------:R-:W2:Y:S08]  /*10f0*/  S2UR UR45, SR_CgaCtaId ;  /* 0x00000000002d79c3 */ /* 0x000eb00000008800 */
[----:B------:R-:W3:Y:S01]  /*1100*/  LDC R40, c[0x0][0xb24] ;  /* 0x0002c900ff287b82 */ /* 0x000ee20000000800 */
[----:B-1----:R-:W-:-:S09]  /*1110*/  UISETP.NE.AND UP1, UPT, UR4, 0x1, UPT ;  /* 0x000000010400788c */ /* 0x002fd2000bf25270 */
[----:B--2---:R-:W-:Y:S05]  /*1120*/  BRA.U UP1, `(.L_x_15) ;  /* 0x0000000101407547 */ /* 0x004fea000b800000 */
[----:B------:R-:W1:Y:S08]  /*1130*/  LDC.64 R4, c[0x0][0xb10] ;  /* 0x0002c400ff047b82 */ /* 0x000e700000000a00 */
[----:B------:R-:W2:Y:S08]  /*1140*/  LDC.64 R2, c[0x0][0xb18] ;  /* 0x0002c600ff027b82 */ /* 0x000eb00000000a00 */
[----:B------:R-:W4:Y:S08]  /*1150*/  LDC R6, c[0x0][0xb20] ;  /* 0x0002c800ff067b82 */ /* 0x000f300000000800 */
[----:B------:R-:W3:Y:S01]  /*1160*/  LDC R7, c[0x0][0xb0c] ;  /* 0x0002c300ff077b82 */ /* 0x000ee20000000800 */
[----:B-1----:R-:W-:-:S05]  /*1170*/  IMAD.HI.U32 R4, R17, R4, RZ ;  /* 0x0000000411047227 */ /* 0x002fca00078e00ff */
[----:B------:R-:W-:Y:S01]  /*1180*/  SHF.R.U32.HI R4, RZ, R5, R4 ;  /* 0x00000005ff047219 */ /* 0x000fe20000011604 */
[----:B--2---:R-:W-:Y:S01]  /*1190*/  IMAD.HI.U32 R3, R14, R3, RZ ;  /* 0x000000030e037227 */ /* 0x004fe200078e00ff */
[----:B------:R-:W-:-:S04]  /*11a0*/  ISETP.NE.AND P0, PT, R2, 0x1, PT ;  /* 0x000000010200780c */ /* 0x000fc80003f05270 */
[----:B----4-:R-:W-:-:S04]  /*11b0*/  SHF.R.U32.HI R3, RZ, R6, R3 ;  /* 0x00000006ff037219 */ /* 0x010fc80000011603 */
[----:B------:R-:W-:Y:S02]  /*11c0*/  SEL R3, R14, R3, !P0 ;  /* 0x000000030e037207 */ /* 0x000fe40004000000 */
[----:B---3--:R-:W-:-:S04]  /*11d0*/  ISETP.NE.AND P1, PT, R7, 0x1, PT ;  /* 0x000000010700780c */ /* 0x008fc80003f25270 */
[----:B------:R-:W-:-:S05]  /*11e0*/  SEL R4, R17, R4, !P1 ;  /* 0x0000000411047207 */ /* 0x000fca0004800000 */
[----:B------:R-:W-:Y:S02]  /*11f0*/  IMAD.IADD R5, R3, 0x1, -R4 ;  /* 0x0000000103057824 */ /* 0x000fe400078e0a04 */
[----:B------:R-:W-:Y:S02]  /*1200*/  IMAD.IADD R3, R4, 0x1, -R3 ;  /* 0x0000000104037824 */ /* 0x000fe400078e0a03 */
[----:B------:R-:W-:Y:S02]  /*1210*/  IMAD R17, R5, R7, R17 ;  /* 0x0000000705117224 */ /* 0x000fe400078e0211 */
[----:B------:R-:W-:-:S07]  /*1220*/  IMAD R14, R3, R2, R14 ;  /* 0x00000002030e7224 */ /* 0x000fce00078e020e */
.L_x_15:
[----:B------:R-:W-:Y:S01]  /*1230*/  BAR.SYNC.DEFER_BLOCKING 0x0 ;  /* 0x0000000000007b1d */ /* 0x000fe20000010000 */
[----:B------:R-:W-:Y:S01]  /*1240*/  UISETP.NE.AND UP1, UPT, UR8, 0x2, UPT ;  /* 0x000000020800788c */ /* 0x000fe2000bf25270 */
[----:B------:R-:W-:Y:S02]  /*1250*/  ISETP.NE.OR P5, PT, R0, 0x2, !P5 ;  /* 0x000000020000780c */ /* 0x000fe40006fa5670 */
[----:B------:R-:W-:-:S06]  /*1260*/  LOP3.LUT R2, R101, 0x1f, RZ, 0xc0, !PT ;  /* 0x0000001f65027812 */ /* 0x000fcc00078ec0ff */
[----:B------:R-:W-:Y:S05]  /*1270*/  BRA.U UP1, `(.L_x_16) ;  /* 0x00000019012c7547 */ /* 0x000fea000b800000 */
[----:B------:R-:W1:Y:S01]  /*1280*/  LDCU UR6, c[0x0][0x388] ;  /* 0x00007100ff0677ac */ /* 0x000e620008000800 */
[----:B------:R-:W2:Y:S01]  /*1290*/  LDC R10, c[0x0][0x370] ;  /* 0x0000dc00ff0a7b82 */ /* 0x000ea20000000800 */
[----:B------:R-:W-:Y:S01]  /*12a0*/  PLOP3.LUT P0, PT, PT, PT, UP2, 0x80, 0x8 ;  /* 0x000000000008781c */ /* 0x000fe20003f0f028 */
[----:B------:R-:W-:Y:S01]  /*12b0*/  IMAD.MOV.U32 R13, RZ, RZ, RZ ;  /* 0x000000ffff0d7224 */ /* 0x000fe200078e00ff */
[----:B------:R-:W4:Y:S01]  /*12c0*/  LDCU UR4, c[0x0][0x38c] ;  /* 0x00007180ff0477ac */ /* 0x000f220008000800 */
[----:B------:R-:W-:Y:S02]  /*12d0*/  ISETP.EQ.OR P4, PT, R2, RZ, P5 ;  /* 0x000000ff0200720c */ /* 0x000fe40002f82670 */
[----:B------:R-:W-:Y:S01]  /*12e0*/  PLOP3.LUT P0, PT, P0, PT, PT, 0x8, 0x80 ;  /* 0x000000000080781c */ /* 0x000fe2000070e170 */
[----:B------:R-:W3:Y:S01]  /*12f0*/  LDCU UR41, c[0x0][0x390] ;  /* 0x00007200ff2977ac */ /* 0x000ee20008000800 */
[----:B------:R-:W2:Y:S01]  /*1300*/  LDC R0, c[0x0][0x374] ;  /* 0x0000dd00ff007b82 */ /* 0x000ea20000000800 */
[----:B------:R-:W2:Y:S01]  /*1310*/  LDCU.64 UR42, c[0x0][0x348] ;  /* 0x00006900ff2a77ac */ /* 0x000ea20008000a00 */
[----:B------:R-:W-:Y:S01]  /*1320*/  UMOV UR39, 0x1 ;  /* 0x0000000100277882 */ /* 0x000fe20000000000 */
[----:B------:R-:W-:Y:S01]  /*1330*/  UMOV UR38, URZ ;  /* 0x000000ff00267c82 */ /* 0x000fe20008000000 */
[----:B-1----:R-:W-:Y:S01]  /*1340*/  UIADD3 UR6, UPT, UPT, UR6, 0x3f, URZ ;  /* 0x0000003f06067890 */ /* 0x002fe2000fffe0ff */
[----:B------:R-:W-:Y:S01]  /*1350*/  UMOV UR28, URZ ;  /* 0x000000ff001c7c82 */ /* 0x000fe20008000000 */
[----:B------:R-:W-:-:S02]  /*1360*/  UMOV UR31, URZ ;  /* 0x000000ff001f7c82 */ /* 0x000fc40008000000 */
[----:B------:R-:W-:-:S04]  /*1370*/  USHF.R.S32.HI UR5, URZ, 0x1f, UR6 ;  /* 0x0000001fff057899 */ /* 0x000fc80008011406 */
[----:B------:R-:W-:-:S04]  /*1380*/  ULEA.HI UR5, UR5, UR6, URZ, 0x6 ;  /* 0x0000000605057291 */ /* 0x000fc8000f8f30ff */
[----:B------:R-:W-:-:S04]  /*1390*/  USHF.R.S32.HI UR5, URZ, 0x6, UR5 ;  /* 0x00000006ff057899 */ /* 0x000fc80008011405 */
[----:B----4-:R-:W-:-:S04]  /*13a0*/  UIMAD UR4, UR5, UR4, URZ ;  /* 0x00000004050472a4 */ /* 0x010fc8000f8e02ff */
[----:B---3--:R-:W-:-:S04]  /*13b0*/  UIMAD UR41, UR4, UR41, URZ ;  /* 0x00000029042972a4 */ /* 0x008fc8000f8e02ff */
[----:B------:R-:W-:Y:S02]  /*13c0*/  UISETP.NE.AND UP1, UPT, UR41, URZ, UPT ;  /* 0x000000ff2900728c */ /* 0x000fe4000bf25270 */
[----:B------:R-:W-:-:S04]  /*13d0*/  UISETP.LT.U32.AND UP0, UPT, UR41, 0x6, UPT ;  /* 0x000000062900788c */ /* 0x000fc8000bf01070 */
[----:B------:R-:W-:-:S04]  /*13e0*/  USEL UR40, UR41, 0x6, UP0 ;  /* 0x0000000629287887 */ /* 0x000fc80008000000 */
[----:B------:R-:W-:Y:S02]  /*13f0*/  UIADD3 UR23, UPT, UPT, UR40, -0x1, URZ ;  /* 0xffffffff28177890 */ /* 0x000fe4000fffe0ff */
[----:B------:R-:W-:Y:S02]  /*1400*/  @!UP1 UIADD3 UR23, UPT, UPT, UR40, URZ, URZ ;  /* 0x000000ff28179290 */ /* 0x000fe4000fffe0ff */
[----:B------:R-:W-:Y:S02]  /*1410*/  UIADD3 UR40, UPT, UPT, UR41, -UR40, URZ ;  /* 0x8000002829287290 */ /* 0x000fe4000fffe0ff */
[----:B--2---:R-:W-:-:S12]  /*1420*/  UIADD3 UR23, UPT, UPT, UR23, 0x1, URZ ;  /* 0x0000000117177890 */ /* 0x004fd8000fffe0ff */
.L_x_32:
[----:B------:R-:W1:Y:S01]  /*1430*/  S2UR UR22, SR_CgaCtaId ;  /* 0x00000000001679c3 */ /* 0x000e620000008800 */
[----:B------:R-:W-:Y:S01]  /*1440*/  UMOV UR4, 0x400 ;  /* 0x0000040000047882 */ /* 0x000fe20000000000 */
[----:B------:R-:W-:Y:S01]  /*1450*/  IMAD.U32 R2, RZ, RZ, UR39 ;  /* 0x00000027ff027e24 */ /* 0x000fe2000f8e00ff */
[----:B------:R-:W-:Y:S01]  /*1460*/  UISETP.NE.AND UP0, UPT, UR41, URZ, UPT ;  /* 0x000000ff2900728c */ /* 0x000fe2000bf05270 */
[----:B------:R-:W-:Y:S01]  /*1470*/  R2UR UR34, R14 ;  /* 0x000000000e2272ca */ /* 0x000fe200000e0000 */
[----:B------:R-:W-:Y:S01]  /*1480*/  IMAD.SHL.U32 R17, R17, 0x80, RZ ;  /* 0x0000008011117824 */ /* 0x000fe200078e00ff */
[----:B------:R-:W-:Y:S01]  /*1490*/  UMOV UR30, URZ ;  /* 0x000000ff001e7c82 */ /* 0x000fe20008000000 */
[----:B------:R-:W-:Y:S01]  /*14a0*/  SHF.L.U32 R2, R2, 0x1f, RZ ;  /* 0x0000001f02027819 */ /* 0x000fe200000006ff */
[----:B------:R-:W-:Y:S01]  /*14b0*/  UMOV UR37, URZ ;  /* 0x000000ff00257c82 */ /* 0x000fe20008000000 */
[----:B------:R-:W-:-:S08]  /*14c0*/  UMOV UR36, URZ ;  /* 0x000000ff00247c82 */ /* 0x000fd00008000000 */
[----:B------:R-:W-:Y:S02]  /*14d0*/  USHF.L.U32 UR34, UR34, 0x7, URZ ;  /* 0x0000000722227899 */ /* 0x000fe400080006ff */
[----:B-1----:R-:W-:-:S04]  /*14e0*/  ULEA UR22, UR22, UR4, 0x18 ;  /* 0x0000000416167291 */ /* 0x002fc8000f8ec0ff */
[----:B------:R-:W-:-:S09]  /*14f0*/  ULEA UR4, UR38, UR22, 0x3 ;  /* 0x0000001626047291 */ /* 0x000fd2000f8e18ff */
[----:B----4-:R1:W2:Y:S01]  /*1500*/  SYNCS.PHASECHK.TRANS64.TRYWAIT P2, [UR4+0x30], R2 ;  /* 0x00003002ff0075a7 */ /* 0x0102a20008041104 */
[----:B---3--:R-:W-:Y:S05]  /*1510*/  BRA.U !UP0, `(.L_x_17) ;  /* 0x0000000508847547 */ /* 0x008fea000b800000 */
[----:B------:R-:W3:Y:S01]  /*1520*/  LDC.64 R8, c[0x0][0x480] ;  /* 0x00012000ff087b82 */ /* 0x000ee20000000a00 */
[----:B------:R-:W4:Y:S01]  /*1530*/  LDCU UR24, c[0x0][0x390] ;  /* 0x00007200ff1877ac */ /* 0x000f220008000800 */
[----:B------:R-:W2:Y:S06]  /*1540*/  LDCU UR25, c[0x0][0x38c] ;  /* 0x00007180ff1977ac */ /* 0x000eac0008000800 */
[----:B------:R-:W4:Y:S01]  /*1550*/  LDC.64 R6, c[0x0][0x488] ;  /* 0x00012200ff067b82 */ /* 0x000f220000000a00 */
[----:B------:R-:W2:Y:S01]  /*1560*/  LDCU.64 UR14, c[0x0][0x4b8] ;  /* 0x00009700ff0e77ac */ /* 0x000ea20008000a00 */
[----:B------:R-:W-:-:S02]  /*1570*/  UIADD3 UR31, UPT, UPT, UR23, UR28, URZ ;  /* 0x0000001c171f7290 */ /* 0x000fc4000fffe0ff */
[----:B------:R-:W-:-:S04]  /*1580*/  UIADD3 UR10, UPT, UPT, UR34, 0x40, URZ ;  /* 0x00000040220a7890 */ /* 0x000fc8000fffe0ff */
[----:B-1----:R-:W1:Y:S01]  /*1590*/  LDC.64 R2, c[0x0][0x490] ;  /* 0x00012400ff027b82 */ /* 0x002e620000000a00 */
[----:B------:R-:W-:Y:S01]  /*15a0*/  UMOV UR30, URZ ;  /* 0x000000ff001e7c82 */ /* 0x000fe20008000000 */
[----:B------:R-:W-:Y:S01]  /*15b0*/  UMOV UR26, UR38 ;  /* 0x00000026001a7c82 */ /* 0x000fe20008000000 */
[----:B------:R-:W-:Y:S01]  /*15c0*/  UMOV UR36, URZ ;  /* 0x000000ff00247c82 */ /* 0x000fe20008000000 */
[----:B------:R-:W-:Y:S01]  /*15d0*/  UMOV UR37, URZ ;  /* 0x000000ff00257c82 */ /* 0x000fe20008000000 */
[----:B---3--:R-:W-:Y:S01]  /*15e0*/  IMAD.HI.U32 R9, R17, R9, RZ ;  /* 0x0000000911097227 */ /* 0x008fe200078e00ff */
[----:B------:R-:W-:Y:S02]  /*15f0*/  ISETP.NE.AND P1, PT, R8, 0x1, PT ;  /* 0x000000010800780c */ /* 0x000fe40003f25270 */
[----:B------:R-:W3:Y:S02]  /*1600*/  LDC.64 R4, c[0x0][0x4b0] ;  /* 0x00012c00ff047b82 */ /* 0x000ee40000000a00 */
[----:B----4-:R-:W-:-:S04]  /*1610*/  SHF.R.U32.HI R6, RZ, R6, R9 ;  /* 0x00000006ff067219 */ /* 0x010fc80000011609 */
[----:B------:R-:W-:Y:S02]  /*1620*/  SEL R6, R17, R6, !P1 ;  /* 0x0000000611067207 */ /* 0x000fe40004800000 */
[----:B------:R-:W-:Y:S02]  /*1630*/  ISETP.NE.AND P1, PT, R7, 0x1, PT ;  /* 0x000000010700780c */ /* 0x000fe40003f25270 */
[C---:B------:R-:W-:Y:S01]  /*1640*/  R2UR UR4, R6.reuse ;  /* 0x00000000060472ca */ /* 0x040fe200000e0000 */
[----:B-1----:R-:W-:-:S04]  /*1650*/  IMAD.HI.U32 R2, R6, R2, RZ ;  /* 0x0000000206027227 */ /* 0x002fc800078e00ff */
[----:B------:R-:W-:Y:S01]  /*1660*/  IMAD.MOV R14, RZ, RZ, -R6 ;  /* 0x000000ffff0e7224 */ /* 0x000fe200078e0a06 */
[----:B------:R-:W-:-:S03]  /*1670*/  SHF.R.U32.HI R2, RZ, R3, R2 ;  /* 0x00000003ff027219 */ /* 0x000fc60000011602 */
[----:B------:R-:W-:Y:S01]  /*1680*/  IMAD R14, R8, R14, R17 ;  /* 0x0000000e080e7224 */ /* 0x000fe200078e0211 */
[----:B------:R-:W-:Y:S01]  /*1690*/  R2UR UR21, R2 ;  /* 0x00000000021572ca */ /* 0x000fe200000e0000 */
[----:B------:R-:W-:Y:S01]  /*16a0*/  VOTEU.ANY UP0, P1 ;  /* 0x0000000000ff7886 */ /* 0x000fe20000800100 */
[----:B------:R-:W1:Y:S01]  /*16b0*/  LDC.64 R2, c[0x0][0x4d0] ;  /* 0x00013400ff027b82 */ /* 0x000e620000000a00 */
[----:B---3--:R-:W-:Y:S02]  /*16c0*/  R2UR UR8, R4 ;  /* 0x00000000040872ca */ /* 0x008fe400000e0000 */
[----:B------:R-:W-:Y:S02]  /*16d0*/  R2UR UR9, R14 ;  /* 0x000000000e0972ca */ /* 0x000fe400000e0000 */
[----:B------:R-:W-:-:S06]  /*16e0*/  R2UR UR6, R5 ;  /* 0x00000000050672ca */ /* 0x000fcc00000e0000 */
[----:B------:R-:W-:Y:S01]  /*16f0*/  USEL UR21, UR4, UR21, !UP0 ;  /* 0x0000001504157287 */ /* 0x000fe2000c000000 */
[----:B------:R-:W3:Y:S05]  /*1700*/  LDCU.64 UR4, c[0x0][0x4d8] ;  /* 0x00009b00ff0477ac */ /* 0x000eea0008000a00 */
[----:B------:R-:W-:-:S04]  /*1710*/  IMAD R9, RZ, RZ, -UR21 ;  /* 0x80000015ff097e24 */ /* 0x000fc8000f8e02ff */
[----:B------:R-:W-:Y:S01]  /*1720*/  IMAD R9, R7, R9, R6 ;  /* 0x0000000907097224 */ /* 0x000fe200078e0206 */
[----:B-1----:R-:W-:-:S04]  /*1730*/  R2UR UR19, R2 ;  /* 0x00000000021372ca */ /* 0x002fc800000e0000 */
[----:B------:R-:W-:Y:S02]  /*1740*/  R2UR UR7, R9 ;  /* 0x00000000090772ca */ /* 0x000fe400000e0000 */
[----:B------:R-:W-:-:S07]  /*1750*/  R2UR UR20, R3 ;  /* 0x00000000031472ca */ /* 0x000fce00000e0000 */
[----:B------:R-:W-:-:S06]  /*1760*/  UIMAD UR19, UR9, UR8, UR19 ;  /* 0x00000008091372a4 */ /* 0x000fcc000f8e0213 */
[----:B--23--:R-:W-:-:S12]  /*1770*/  UIMAD UR20, UR7, UR6, UR20 ;  /* 0x00000006071472a4 */ /* 0x00cfd8000f8e0214 */
.L_x_22:
[----:B--2---:R-:W-:Y:S01]  /*1780*/  @!P5 MOV R3, 0x8000 ;  /* 0x000080000003d802 */ /* 0x004fe20000000f00 */
[----:B------:R-:W-:Y:S01]  /*1790*/  ULEA UR17, UR26, UR22, 0x3 ;  /* 0x000000161a117291 */ /* 0x000fe2000f8e18ff */
[----:B----4-:R-:W-:Y:S11]  /*17a0*/  @P2 BRA `(.L_x_18) ;  /* 0x0000000000102947 */ /* 0x010ff60003800000 */
[----:B------:R-:W-:Y:S04]  /*17b0*/  MOV R4, UR39 ;  /* 0x0000002700047c02 */ /* 0x000fe80008000f00 */
[----:B------:R-:W-:Y:S04]  /*17c0*/  SHF.L.U32 R4, R4, 0x1f, RZ ;  /* 0x0000001f04047819 */ /* 0x000fe800000006ff */
[----:B------:R-:W1:Y:S02]  /*17d0*/  SYNCS.PHASECHK.TRANS64.TRYWAIT P1, [UR17+0x30], R4 ;  /* 0x00003004ff0075a7 */ /* 0x000e640008021111 */
[----:B-1----:R-:W-:Y:S05]  /*17e0*/  @!P1 BRA `(.L_x_19) ;  /* 0x00000078006c9947 */ /* 0x002fea0003800000 */
.L_x_18:
[----:B------:R2:W-:Y:S01]  /*17f0*/  @!P5 SYNCS.ARRIVE.TRANS64 RZ, [UR17], R3 ;  /* 0x00000003ffffd9a7 */ /* 0x0005e20008000011 */
[----:B------:R-:W-:Y:S04]  /*1800*/  BSSY.RECONVERGENT B0, `(.L_x_20) ;  /* 0x0000003000007945 */ /* 0x000fe80003800200 */
[----:B------:R-:W-:Y:S05]  /*1810*/  @P4 BRA `(.L_x_21) ;  /* 0x0000000000044947 */ /* 0x000fea0003800000 */
[----:B------:R-:W-:Y:S05]  /*1820*/  BPT.TRAP 0x1 ;  /* 0x000000040000795c */ /* 0x000fea0000300000 */
.L_x_21:
[----:B------:R-:W-:Y:S05]  /*1830*/  BSYNC.RECONVERGENT B0 ;  /* 0x0000000000007941 */ /* 0x000fea0003800200 */
.L_x_20:
[----:B------:R-:W-:Y:S02]  /*1840*/  UIADD3 UR38, UPT, UPT, UR26, 0x1, URZ ;  /* 0x000000011a267890 */ /* 0x000fe4000fffe0ff */
[----:B------:R-:W-:Y:S02]  /*1850*/  UIMAD UR7, UR36, UR14, UR4 ;  /* 0x0000000e240772a4 */ /* 0x000fe4000f8e0204 */
[----:B------:R-:W-:Y:S02]  /*1860*/  UISETP.NE.AND UP0, UPT, UR38, 0x6, UPT ;  /* 0x000000062600788c */ /* 0x000fe4000bf05270 */
[----:B------:R-:W-:Y:S02]  /*1870*/  UIMAD UR6, UR37, UR15, UR5 ;  /* 0x0000000f250672a4 */ /* 0x000fe4000f8e0205 */
[----:B------:R-:W-:Y:S02]  /*1880*/  USEL UR8, URZ, 0x1, UP0 ;  /* 0x00000001ff087887 */ /* 0x000fe40008000000 */
[----:B------:R-:W-:Y:S02]  /*1890*/  USEL UR38, UR38, URZ, UP0 ;  /* 0x000000ff26267287 */ /* 0x000fe40008000000 */
[----:B------:R-:W-:Y:S02]  /*18a0*/  ULOP3.LUT UR39, UR39, UR8, URZ, 0x3c, !UPT ;  /* 0x0000000827277292 */ /* 0x000fe4000f8e3cff */
[----:B------:R-:W-:Y:S02]  /*18b0*/  ULEA UR8, UR38, UR22, 0x3 ;  /* 0x0000001626087291 */ /* 0x000fe4000f8e18ff */
[----:B------:R-:W-:Y:S02]  /*18c0*/  UIADD3 UR48, UP1, UPT, UR42, 0x80, URZ ;  /* 0x000000802a307890 */ /* 0x000fe4000ff3e0ff */
[----:B------:R-:W-:Y:S01]  /*18d0*/  UPRMT UR29, UR7, 0x40, UR6 ;  /* 0x00000040071d7896 */ /* 0x000fe20008000006 */
[----:B-1----:R-:W-:Y:S01]  /*18e0*/  MOV R2, UR39 ;  /* 0x0000002700027c02 */ /* 0x002fe20008000f00 */
[----:B------:R-:W-:Y:S02]  /*18f0*/  USHF.L.U32 UR18, UR30, 0x6, URZ ;  /* 0x000000061e127899 */ /* 0x000fe400080006ff */
[----:B------:R-:W-:Y:S01]  /*1900*/  UIADD3.X UR49, UPT, UPT, URZ, UR43, URZ, UP1, !UPT ;  /* 0x0000002bff317290 */ /* 0x000fe20008ffe4ff */
[----:B------:R-:W-:Y:S01]  /*1910*/  SHF.L.U32 R2, R2, 0x1f, RZ ;  /* 0x0000001f02027819 */ /* 0x000fe200000006ff */
[----:B------:R-:W-:Y:S02]  /*1920*/  UPRMT UR50, UR29, 0x5410, URZ ;  /* 0x000054101d327896 */ /* 0x000fe400080000ff */
[----:B------:R-:W-:Y:S01]  /*1930*/  UIADD3 UR46, UP0, UPT, UR42, 0x180, URZ ;  /* 0x000001802a2e7890 */ /* 0x000fe2000ff1e0ff */
[----:B------:R3:W4:Y:S01]  /*1940*/  SYNCS.PHASECHK.TRANS64.TRYWAIT P2, [UR8+0x30], R2 ;  /* 0x00003002ff0075a7 */ /* 0x0007220008041108 */
[----:B------:R-:W-:Y:S02]  /*1950*/  ULEA UR8, UR26, UR22, 0xe ;  /* 0x000000161a087291 */ /* 0x000fe4000f8e70ff */
[----:B------:R-:W-:Y:S02]  /*1960*/  UIADD3.X UR47, UPT, UPT, URZ, UR43, URZ, UP0, !UPT ;  /* 0x0000002bff2f7290 */ /* 0x000fe400087fe4ff */
[----:B------:R-:W-:Y:S02]  /*1970*/  UIADD3 UR16, UPT, UPT, UR8, 0x8400, URZ ;  /* 0x0000840008107890 */ /* 0x000fe4000fffe0ff */
[----:B------:R-:W-:Y:S02]  /*1980*/  UIADD3 UR32, UPT, UPT, UR8, 0x20400, URZ ;  /* 0x0002040008207890 */ /* 0x000fe4000fffe0ff */
[----:B------:R-:W-:Y:S02]  /*1990*/  UIADD3 UR27, UPT, UPT, UR36, 0x1, URZ ;  /* 0x00000001241b7890 */ /* 0x000fe4000fffe0ff */
[----:B------:R-:W-:Y:S02]  /*19a0*/  UIADD3 UR8, UPT, UPT, UR8, 0x22400, URZ ;  /* 0x0002240008087890 */ /* 0x000fe4000fffe0ff */
[----:B------:R-:W-:Y:S01]  /*19b0*/  UISETP.NE.AND UP2, UPT, UR27, UR25, UPT ;  /* 0x000000191b00728c */ /* 0x000fe2000bf45270 */
[----:B------:R-:W-:Y:S01]  /*19c0*/  UTMALDG.4D.IM2COL [UR16], [UR48], UR50 ;  /* 0x00000010300073b4 */ /* 0x000fe20008058032 */
[----:B------:R-:W-:Y:S02]  /*19d0*/  UIADD3 UR26, UPT, UPT, UR37, 0x1, URZ ;  /* 0x00000001251a7890 */ /* 0x000fe4000fffe0ff */
[----:B------:R-:W-:Y:S02]  /*19e0*/  UIADD3 UR28, UPT, UPT, UR28, 0x1, URZ ;  /* 0x000000011c1c7890 */ /* 0x000fe4000fffe0ff */
[----:B------:R-:W-:Y:S01]  /*19f0*/  UIADD3 UR29, UPT, UPT, UR30, 0x1, URZ ;  /* 0x000000011e1d7890 */ /* 0x000fe2000fffe0ff */
[----:B------:R-:W-:Y:S01]  /*1a00*/  UMOV UR44, 0x0 ;  /* 0x00000000002c7882 */ /* 0x000fe20000000000 */
[----:B------:R-:W-:Y:S01]  /*1a10*/  UMOV UR45, 0x10000000 ;  /* 0x10000000002d7882 */ /* 0x000fe20000000000 */
[----:B------:R-:W-:Y:S02]  /*1a20*/  UMOV UR33, UR17 ;  /* 0x0000001100217c82 */ /* 0x000fe40008000000 */
[----:B------:R-:W-:Y:S01]  /*1a30*/  @UP2 UIADD3 UR26, UPT, UPT, UR37, URZ, URZ ;  /* 0x000000ff251a2290 */ /* 0x000fe2000fffe0ff */
[----:B------:R-:W-:Y:S01]  /*1a40*/  UMOV UR35, UR18 ;  /* 0x0000001200237c82 */ /* 0x000fe20008000000 */
[----:B------:R-:W-:Y:S01]  /*1a50*/  UMOV UR12, UR36 ;  /* 0x00000024000c7c82 */ /* 0x000fe20008000000 */
[----:B------:R1:W-:Y:S01]  /*1a60*/  UTMALDG.4D [UR32], [UR46], desc[UR44] ;  /* 0x00002c202e0075b4 */ /* 0x0003e20008019000 */
[----:B------:R-:W-:Y:S01]  /*1a70*/  UISETP.NE.AND UP0, UPT, UR26, UR24, UPT ;  /* 0x000000181a00728c */ /* 0x000fe2000bf05270 */
[----:B------:R-:W-:Y:S01]  /*1a80*/  UMOV UR13, UR37 ;  /* 0x00000025000d7c82 */ /* 0x000fe20008000000 */
[----:B------:R-:W-:Y:S01]  /*1a90*/  UMOV UR9, UR17 ;  /* 0x0000001100097c82 */ /* 0x000fe20008000000 */
[----:B------:R-:W-:Y:S02]  /*1aa0*/  UMOV UR11, UR18 ;  /* 0x00000012000b7c82 */ /* 0x000fe40008000000 */
[----:B------:R3:W-:Y:S06]  /*1ab0*/  UTMALDG.4D [UR8], [UR46], desc[UR44] ;  /* 0x00002c082e0075b4 */ /* 0x0007ec0008019000 */
[----:B------:R-:W-:Y:S07]  /*1ac0*/  @UP0 UIADD3 UR29, UPT, UPT, UR30, URZ, URZ ;  /* 0x000000ff1e1d0290 */ /* 0x000fee000fffe0ff */
[----:B------:R-:W-:Y:S01]  /*1ad0*/  UMOV UR30, UR29 ;  /* 0x0000001d001e7c82 */ /* 0x000fe20008000000 */
[----:B-1----:R-:W-:Y:S02]  /*1ae0*/  USEL UR37, UR26, URZ, UP0 ;  /* 0x000000ff1a257287 */ /* 0x002fe40008000000 */
[----:B------:R-:W-:Y:S02]  /*1af0*/  UISETP.NE.AND UP0, UPT, UR28, UR31, UPT ;  /* 0x0000001f1c00728c */ /* 0x000fe4000bf05270 */
[----:B------:R-:W-:Y:S01]  /*1b00*/  USEL UR36, UR27, URZ, UP2 ;  /* 0x000000ff1b247287 */ /* 0x000fe20009000000 */
[----:B------:R-:W-:Y:S06]  /*1b10*/  UMOV UR26, UR38 ;  /* 0x00000026001a7c82 */ /* 0x000fec0008000000 */
[----:B---3--:R-:W-:Y:S05]  /*1b20*/  BRA.U UP0, `(.L_x_22) ;  /* 0xfffffffd00147547 */ /* 0x008fea000b83ffff */
.L_x_17:
[----:B------:R-:W-:Y:S01]  /*1b30*/  ULEA UR4, UR38, UR22, 0x3 ;  /* 0x0000001626047291 */ /* 0x000fe2000f8e18ff */
[----:B-1----:R-:W-:Y:S01]  /*1b40*/  MOV R2, UR39 ;  /* 0x0000002700027c02 */ /* 0x002fe20008000f00 */
[----:B------:R-:W-:Y:S01]  /*1b50*/  @!P0 SYNCS.ARRIVE.TRANS64.A1T0 RZ, [UR22+0xa8], RZ ;  /* 0x0000a8ffffff89a7 */ /* 0x000fe20008100016 */
[----:B------:R-:W-:Y:S02]  /*1b60*/  UISETP.GE.AND UP0, UPT, UR40, 0x1, UPT ;  /* 0x000000012800788c */ /* 0x000fe4000bf06270 */
[----:B------:R-:W-:-:S04]  /*1b70*/  SHF.L.U32 R2, R2, 0x1f, RZ ;  /* 0x0000001f02027819 */ /* 0x000fc800000006ff */
[----:B------:R1:W3:Y:S03]  /*1b80*/  SYNCS.PHASECHK.TRANS64.TRYWAIT P1, [UR4+0x30], R2 ;  /* 0x00003002ff0075a7 */ /* 0x0002e60008021104 */
[----:B------:R-:W-:Y:S05]  /*1b90*/  BRA.U !UP0, `(.L_x_23) ;  /* 0x00000005088c7547 */ /* 0x000fea000b800000 */
[----:B------:R-:W4:Y:S01]  /*1ba0*/  LDC.64 R8, c[0x0][0x480] ;  /* 0x00012000ff087b82 */ /* 0x000f220000000a00 */
[----:B------:R-:W3:Y:S01]  /*1bb0*/  LDCU UR33, c[0x0][0x390] ;  /* 0x00007200ff2177ac */ /* 0x000ee20008000800 */
[----:B------:R-:W3:Y:S06]  /*1bc0*/  LDCU UR35, c[0x0][0x38c] ;  /* 0x00007180ff2377ac */ /* 0x000eec0008000800 */
[----:B------:R-:W4:Y:S01]  /*1bd0*/  LDC.64 R6, c[0x0][0x488] ;  /* 0x00012200ff067b82 */ /* 0x000f220000000a00 */
[----:B------:R-:W3:Y:S01]  /*1be0*/  LDCU.64 UR14, c[0x0][0x4b8] ;  /* 0x00009700ff0e77ac */ /* 0x000ee20008000a00 */
[----:B------:R-:W-:-:S02]  /*1bf0*/  UIADD3 UR31, UPT, UPT, UR40, UR31, URZ ;  /* 0x0000001f281f7290 */ /* 0x000fc4000fffe0ff */
[----:B------:R-:W-:-:S04]  /*1c00*/  UIADD3 UR10, UPT, UPT, UR34, 0x40, URZ ;  /* 0x00000040220a7890 */ /* 0x000fc8000fffe0ff */
[----:B-12---:R-:W1:Y:S01]  /*1c10*/  LDC.64 R2, c[0x0][0x490] ;  /* 0x00012400ff027b82 */ /* 0x006e620000000a00 */
[----:B------:R-:W-:Y:S01]  /*1c20*/  UMOV UR46, UR40 ;  /* 0x00000028002e7c82 */ /* 0x000fe20008000000 */
[----:B------:R-:W-:Y:S01]  /*1c30*/  UMOV UR24, UR38 ;  /* 0x0000002600187c82 */ /* 0x000fe20008000000 */
[----:B----4-:R-:W-:Y:S01]  /*1c40*/  IMAD.HI.U32 R9, R17, R9, RZ ;  /* 0x0000000911097227 */ /* 0x010fe200078e00ff */
[----:B------:R-:W-:-:S04]  /*1c50*/  ISETP.NE.AND P0, PT, R8, 0x1, PT ;  /* 0x000000010800780c */ /* 0x000fc80003f05270 */
[----:B------:R-:W2:Y:S01]  /*1c60*/  LDC.64 R4, c[0x0][0x4b0] ;  /* 0x00012c00ff047b82 */ /* 0x000ea20000000a00 */
[----:B------:R-:W-:-:S04]  /*1c70*/  SHF.R.U32.HI R6, RZ, R6, R9 ;  /* 0x00000006ff067219 */ /* 0x000fc80000011609 */
        /* <DEDUP_REMOVED lines=10> */
[----:B--2---:R-:W-:Y:S02]  /*1d20*/  R2UR UR8, R4 ;  /* 0x00000000040872ca */ /* 0x004fe400000e0000 */
[----:B------:R-:W-:Y:S02]  /*1d30*/  R2UR UR9, R9 ;  /* 0x00000000090972ca */ /* 0x000fe400000e0000 */
[----:B------:R-:W-:-:S06]  /*1d40*/  R2UR UR6, R5 ;  /* 0x00000000050672ca */ /* 0x000fcc00000e0000 */
[----:B------:R-:W-:Y:S01]  /*1d50*/  USEL UR29, UR4, UR29, !UP0 ;  /* 0x0000001d041d7287 */ /* 0x000fe2000c000000 */
[----:B------:R-:W2:Y:S05]  /*1d60*/  LDCU.64 UR4, c[0x0][0x4d8] ;  /* 0x00009b00ff0477ac */ /* 0x000eaa0008000a00 */
[----:B------:R-:W-:-:S04]  /*1d70*/  IMAD R14, RZ, RZ, -UR29 ;  /* 0x8000001dff0e7e24 */ /* 0x000fc8000f8e02ff */
[----:B------:R-:W-:Y:S01]  /*1d80*/  IMAD R14, R7, R14, R6 ;  /* 0x0000000e070e7224 */ /* 0x000fe200078e0206 */
[----:B-1----:R-:W-:-:S04]  /*1d90*/  R2UR UR27, R2 ;  /* 0x00000000021b72ca */ /* 0x002fc800000e0000 */
[----:B------:R-:W-:Y:S02]  /*1da0*/  R2UR UR7, R14 ;  /* 0x000000000e0772ca */ /* 0x000fe400000e0000 */
[----:B------:R-:W-:-:S07]  /*1db0*/  R2UR UR28, R3 ;  /* 0x00000000031c72ca */ /* 0x000fce00000e0000 */
[----:B------:R-:W-:-:S06]  /*1dc0*/  UIMAD UR27, UR9, UR8, UR27 ;  /* 0x00000008091b72a4 */ /* 0x000fcc000f8e021b */
[----:B--23--:R-:W-:-:S12]  /*1dd0*/  UIMAD UR28, UR7, UR6, UR28 ;  /* 0x00000006071c72a4 */ /* 0x00cfd8000f8e021c */
.L_x_28:
[----:B--2---:R-:W-:Y:S01]  /*1de0*/  @!P5 MOV R3, 0x8000 ;  /* 0x000080000003d802 */ /* 0x004fe20000000f00 */
[----:B------:R-:W-:Y:S01]  /*1df0*/  ULEA UR25, UR24, UR22, 0x3 ;  /* 0x0000001618197291 */ /* 0x000fe2000f8e18ff */
[----:B---3--:R-:W-:Y:S11]  /*1e00*/  @P1 BRA `(.L_x_24) ;  /* 0x0000000000101947 */ /* 0x008ff60003800000 */
[----:B------:R-:W-:Y:S04]  /*1e10*/  MOV R4, UR39 ;  /* 0x0000002700047c02 */ /* 0x000fe80008000f00 */
[----:B------:R-:W-:Y:S04]  /*1e20*/  SHF.L.U32 R4, R4, 0x1f, RZ ;  /* 0x0000001f04047819 */ /* 0x000fe800000006ff */
[----:B------:R-:W1:Y:S02]  /*1e30*/  SYNCS.PHASECHK.TRANS64.TRYWAIT P0, [UR25+0x30], R4 ;  /* 0x00003004ff0075a7 */ /* 0x000e640008001119 */
[----:B-1----:R-:W-:Y:S05]  /*1e40*/  @!P0 BRA `(.L_x_25) ;  /* 0x0000007000ec8947 */ /* 0x002fea0003800000 */
.L_x_24:
[----:B------:R2:W-:Y:S01]  /*1e50*/  @!P5 SYNCS.ARRIVE.TRANS64 RZ, [UR25], R3 ;  /* 0x00000003ffffd9a7 */ /* 0x0005e20008000019 */
[----:B------:R-:W-:Y:S04]  /*1e60*/  BSSY.RECONVERGENT B0, `(.L_x_26) ;  /* 0x0000003000007945 */ /* 0x000fe80003800200 */
[----:B------:R-:W-:Y:S05]  /*1e70*/  @P4 BRA `(.L_x_27) ;  /* 0x0000000000044947 */ /* 0x000fea0003800000 */
[----:B------:R-:W-:Y:S05]  /*1e80*/  BPT.TRAP 0x1 ;  /* 0x000000040000795c */ /* 0x000fea0000300000 */
.L_x_27:
[----:B------:R-:W-:Y:S05]  /*1e90*/  BSYNC.RECONVERGENT B0 ;  /* 0x0000000000007941 */ /* 0x000fea0003800200 */
.L_x_26:
        /* <DEDUP_REMOVED lines=15> */
[----:B------:R-:W-:Y:S01]  /*1f90*/  UIADD3 UR45, UPT, UPT, UR36, 0x1, URZ ;  /* 0x00000001242d7890 */ /* 0x000fe2000fffe0ff */
[----:B------:R1:W3:Y:S01]  /*1fa0*/  SYNCS.PHASECHK.TRANS64.TRYWAIT P1, [UR8+0x30], R2 ;  /* 0x00003002ff0075a7 */ /* 0x0002e20008021108 */
[----:B------:R-:W-:Y:S02]  /*1fb0*/  ULEA UR8, UR24, UR22, 0xe ;  /* 0x0000001618087291 */ /* 0x000fe4000f8e70ff */
[----:B------:R-:W-:Y:S02]  /*1fc0*/  UIADD3 UR50, UP0, UPT, UR42, 0x180, URZ ;  /* 0x000001802a327890 */ /* 0x000fe4000ff1e0ff */
[----:B------:R-:W-:Y:S02]  /*1fd0*/  UIADD3 UR24, UPT, UPT, UR8, 0x8400, URZ ;  /* 0x0000840008187890 */ /* 0x000fe4000fffe0ff */
[----:B------:R-:W-:Y:S02]  /*1fe0*/  UISETP.NE.AND UP1, UPT, UR45, UR35, UPT ;  /* 0x000000232d00728c */ /* 0x000fe4000bf25270 */
[----:B------:R-:W-:Y:S02]  /*1ff0*/  UIADD3.X UR51, UPT, UPT, URZ, UR43, URZ, UP0, !UPT ;  /* 0x0000002bff337290 */ /* 0x000fe400087fe4ff */
[----:B------:R-:W-:Y:S02]  /*2000*/  UIADD3 UR16, UPT, UPT, UR8, 0x20400, URZ ;  /* 0x0002040008107890 */ /* 0x000fe4000fffe0ff */
[----:B------:R-:W-:Y:S01]  /*2010*/  UIADD3 UR8, UPT, UPT, UR8, 0x22400, URZ ;  /* 0x0002240008087890 */ /* 0x000fe2000fffe0ff */
[----:B------:R4:W-:Y:S01]  /*2020*/  UTMALDG.4D.IM2COL [UR24], [UR52], UR54 ;  /* 0x00000018340073b4 */ /* 0x0009e20008058036 */
[----:B------:R-:W-:Y:S02]  /*2030*/  UIADD3 UR44, UPT, UPT, UR37, 0x1, URZ ;  /* 0x00000001252c7890 */ /* 0x000fe4000fffe0ff */
[----:B------:R-:W-:Y:S02]  /*2040*/  UIADD3 UR47, UPT, UPT, UR30, 0x1, URZ ;  /* 0x000000011e2f7890 */ /* 0x000fe4000fffe0ff */
[----:B------:R-:W-:Y:S02]  /*2050*/  @UP1 UIADD3 UR44, UPT, UPT, UR37, URZ, URZ ;  /* 0x000000ff252c1290 */ /* 0x000fe4000fffe0ff */
[----:B------:R-:W-:Y:S02]  /*2060*/  UIADD3 UR55, UPT, UPT, UR46, -0x1, URZ ;  /* 0xffffffff2e377890 */ /* 0x000fe4000fffe0ff */
[----:B------:R-:W-:Y:S01]  /*2070*/  UISETP.NE.AND UP0, UPT, UR44, UR33, UPT ;  /* 0x000000212c00728c */ /* 0x000fe2000bf05270 */
[----:B------:R-:W-:Y:S01]  /*2080*/  UMOV UR48, 0x0 ;  /* 0x0000000000307882 */ /* 0x000fe20000000000 */
[----:B------:R-:W-:Y:S01]  /*2090*/  UMOV UR49, 0x10000000 ;  /* 0x1000000000317882 */ /* 0x000fe20000000000 */
[----:B------:R-:W-:Y:S01]  /*20a0*/  UMOV UR17, UR25 ;  /* 0x0000001900117c82 */ /* 0x000fe20008000000 */
[----:B------:R-:W-:Y:S01]  /*20b0*/  UMOV UR18, UR34 ;  /* 0x0000002200127c82 */ /* 0x000fe20008000000 */
[----:B------:R-:W-:Y:S01]  /*20c0*/  UMOV UR20, UR36 ;  /* 0x0000002400147c82 */ /* 0x000fe20008000000 */
[----:B------:R-:W-:Y:S01]  /*20d0*/  UMOV UR21, UR37 ;  /* 0x0000002500157c82 */ /* 0x000fe20008000000 */
[----:B------:R-:W-:Y:S01]  /*20e0*/  UMOV UR19, UR26 ;  /* 0x0000001a00137c82 */ /* 0x000fe20008000000 */
[----:B------:R-:W-:Y:S01]  /*20f0*/  UMOV UR12, UR36 ;  /* 0x00000024000c7c82 */ /* 0x000fe20008000000 */
[----:B------:R1:W-:Y:S02]  /*2100*/  UTMALDG.4D [UR16], [UR50], desc[UR48] ;  /* 0x00003010320075b4 */ /* 0x0003e40008019000 */
[----:B------:R-:W-:Y:S02]  /*2110*/  @UP0 UIADD3 UR47, UPT, UPT, UR30, URZ, URZ ;  /* 0x000000ff1e2f0290 */ /* 0x000fe4000fffe0ff */
[----:B------:R-:W-:Y:S01]  /*2120*/  USEL UR36, UR45, URZ, UP1 ;  /* 0x000000ff2d247287 */ /* 0x000fe20008800000 */
[----:B------:R-:W-:Y:S01]  /*2130*/  UMOV UR13, UR37 ;  /* 0x00000025000d7c82 */ /* 0x000fe20008000000 */
[----:B------:R-:W-:Y:S01]  /*2140*/  USEL UR37, UR44, URZ, UP0 ;  /* 0x000000ff2c257287 */ /* 0x000fe20008000000 */
[----:B------:R-:W-:Y:S01]  /*2150*/  UMOV UR9, UR25 ;  /* 0x0000001900097c82 */ /* 0x000fe20008000000 */
[----:B------:R-:W-:Y:S01]  /*2160*/  UMOV UR11, UR26 ;  /* 0x0000001a000b7c82 */ /* 0x000fe20008000000 */
[----:B------:R-:W-:Y:S01]  /*2170*/  UISETP.GT.U32.AND UP0, UPT, UR46, 0x1, UPT ;  /* 0x000000012e00788c */ /* 0x000fe2000bf04070 */
[----:B------:R1:W-:Y:S01]  /*2180*/  UTMALDG.4D [UR8], [UR50], desc[UR48] ;  /* 0x00003008320075b4 */ /* 0x0003e20008019000 */
[----:B------:R-:W-:Y:S01]  /*2190*/  UMOV UR30, UR47 ;  /* 0x0000002f001e7c82 */ /* 0x000fe20008000000 */
[----:B------:R-:W-:Y:S01]  /*21a0*/  UMOV UR46, UR55 ;  /* 0x00000037002e7c82 */ /* 0x000fe20008000000 */
[----:B----4-:R-:W-:Y:S05]  /*21b0*/  UMOV UR24, UR38 ;  /* 0x0000002600187c82 */ /* 0x010fea0008000000 */
[----:B-1----:R-:W-:Y:S05]  /*21c0*/  BRA.U UP0, `(.L_x_28) ;  /* 0xfffffffd00047547 */ /* 0x002fea000b83ffff */
.L_x_23:
[----:B--2---:R-:W-:Y:S01]  /*21d0*/  SHF.L.U32 R3, R13, 0x1f, RZ ;  /* 0x0000001f0d037819 */ /* 0x004fe200000006ff */
[----:B------:R-:W-:-:S03]  /*21e0*/  NOP ;  /* 0x0000000000007918 */ /* 0x000fc60000000000 */
[----:B------:R-:W2:Y:S02]  /*21f0*/  SYNCS.PHASECHK.TRANS64.TRYWAIT P0, [UR22+0xb0], R3 ;  /* 0x0000b003ff0075a7 */ /* 0x000ea40008001116 */
[----:B--2---:R-:W-:Y:S05]  /*2200*/  @!P0 BRA `(.L_x_29) ;  /* 0x0000007000148947 */ /* 0x004fea0003800000 */
.L_x_128:
[----:B------:R-:W2:Y:S01]  /*2210*/  LDS.128 R4, [UR22+0xf0] ;  /* 0x0000f016ff047984 */ /* 0x000ea20008000c00 */
[----:B------:R-:W-:Y:S01]  /*2220*/  UIADD3 UR4, UPT, UPT, UR22, 0xb8, URZ ;  /* 0x000000b816047890 */ /* 0x000fe2000fffe0ff */
[----:B------:R-:W-:Y:S01]  /*2230*/  ISETP.GE.AND P0, PT, R40, 0x1, PT ;  /* 0x000000012800780c */ /* 0x000fe20003f06270 */
[----:B------:R-:W-:Y:S01]  /*2240*/  @!PT LDS RZ, [RZ] ;  /* 0x00000000fffff984 */ /* 0x000fe20000000800 */
[----:B------:R-:W-:Y:S01]  /*2250*/  @!PT LDS RZ, [RZ] ;  /* 0x00000000fffff984 */ /* 0x000fe20000000800 */
[----:B------:R-:W-:Y:S01]  /*2260*/  @!PT LDS RZ, [RZ] ;  /* 0x00000000fffff984 */ /* 0x000fe20000000800 */
[----:B------:R-:W-:Y:S01]  /*2270*/  @!PT LDS RZ, [RZ] ;  /* 0x00000000fffff984 */ /* 0x000fe20000000800 */
[----:B------:R1:W-:Y:S06]  /*2280*/  MEMBAR.ALL.CTA ;  /* 0x0000000000007992 */ /* 0x0003ec0000008000 */
[----:B-1----:R-:W1:Y:S01]  /*2290*/  FENCE.VIEW.ASYNC.S ;  /* 0x00000000000073c6 */ /* 0x002e620000000000 */
[----:B------:R-:W-:-:S09]  /*22a0*/  UPRMT UR4, URZ, 0x654, UR4 ;  /* 0x00000654ff047896 */ /* 0x000fd20008000004 */
[----:B-1----:R-:W-:Y:S01]  /*22b0*/  SYNCS.ARRIVE.TRANS64.RED.A1T0 RZ, [UR4], RZ ;  /* 0x000000ffffff79a7 */ /* 0x002fe20008100404 */
[----:B--2---:R-:W-:-:S13]  /*22c0*/  LOP3.LUT P3, RZ, R6, 0x1, RZ, 0xc0, !PT ;  /* 0x0000000106ff7812 */ /* 0x004fda000786c0ff */
[----:B------:R-:W-:Y:S02]  /*22d0*/  @P3 MOV R12, R4 ;  /* 0x00000004000c3202 */ /* 0x000fe40000000f00 */
[----:B------:R-:W-:Y:S01]  /*22e0*/  @P3 LOP3.LUT R11, R5, 0xffff, RZ, 0xc0, !PT ;  /* 0x0000ffff050b3812 */ /* 0x000fe200078ec0ff */
[----:B------:R-:W-:Y:S06]  /*22f0*/  @!P0 BRA `(.L_x_30) ;  /* 0x0000000000b88947 */ /* 0x000fec0003800000 */
[----:B------:R-:W1:Y:S01]  /*2300*/  LDC.64 R4, c[0x0][0xb18] ;  /* 0x0002c600ff047b82 */ /* 0x000e620000000a00 */
[----:B----4-:R-:W-:-:S07]  /*2310*/  ISETP.NE.AND P2, PT, R40, 0x1, PT ;  /* 0x000000012800780c */ /* 0x010fce0003f45270 */
[----:B------:R-:W2:Y:S08]  /*2320*/  LDC.64 R6, c[0x0][0xb10] ;  /* 0x0002c400ff067b82 */ /* 0x000eb00000000a00 */
[----:B------:R-:W4:Y:S08]  /*2330*/  LDC R8, c[0x0][0xb20] ;  /* 0x0002c800ff087b82 */ /* 0x000f300000000800 */
[----:B------:R-:W3:Y:S01]  /*2340*/  LDC R9, c[0x0][0xb0c] ;  /* 0x0002c300ff097b82 */ /* 0x000ee20000000800 */
[----:B-1----:R-:W-:Y:S01]  /*2350*/  IMAD.HI.U32 R15, R0, R5, RZ ;  /* 0x00000005000f7227 */ /* 0x002fe200078e00ff */
[----:B------:R-:W-:-:S03]  /*2360*/  ISETP.NE.AND P0, PT, R4, 0x1, PT ;  /* 0x000000010400780c */ /* 0x000fc60003f05270 */
[----:B------:R-:W-:-:S03]  /*2370*/  IMAD.HI.U32 R5, R11, R5, RZ ;  /* 0x000000050b057227 */ /* 0x000fc600078e00ff */
[----:B------:R-:W1:Y:S01]  /*2380*/  LDC.64 R2, c[0x0][0xb28] ;  /* 0x0002ca00ff027b82 */ /* 0x000e620000000a00 */
[----:B--2---:R-:W-:-:S04]  /*2390*/  IMAD.HI.U32 R16, R10, R6, RZ ;  /* 0x000000060a107227 */ /* 0x004fc800078e00ff */
[----:B------:R-:W-:Y:S01]  /*23a0*/  IMAD.HI.U32 R17, R12, R6, RZ ;  /* 0x000000060c117227 */ /* 0x000fe200078e00ff */
[----:B------:R-:W-:Y:S02]  /*23b0*/  SHF.R.U32.HI R16, RZ, R7, R16 ;  /* 0x00000007ff107219 */ /* 0x000fe40000011610 */
[-C--:B----4-:R-:W-:Y:S02]  /*23c0*/  SHF.R.U32.HI R15, RZ, R8.reuse, R15 ;  /* 0x00000008ff0f7219 */ /* 0x090fe4000001160f */
[----:B------:R-:W-:Y:S02]  /*23d0*/  SHF.R.U32.HI R5, RZ, R8, R5 ;  /* 0x00000008ff057219 */ /* 0x000fe40000011605 */
[----:B------:R-:W-:Y:S02]  /*23e0*/  SEL R15, R0, R15, !P0 ;  /* 0x0000000f000f7207 */ /* 0x000fe40004000000 */
[----:B------:R-:W-:Y:S02]  /*23f0*/  SHF.R.U32.HI R17, RZ, R7, R17 ;  /* 0x00000007ff117219 */ /* 0x000fe40000011611 */
[----:B---3--:R-:W-:-:S02]  /*2400*/  ISETP.NE.AND P1, PT, R9, 0x1, PT ;  /* 0x000000010900780c */ /* 0x008fc40003f25270 */
[----:B------:R-:W-:Y:S02]  /*2410*/  SEL R5, R11, R5, !P0 ;  /* 0x000000050b057207 */ /* 0x000fe40004000000 */
[----:B------:R-:W-:Y:S02]  /*2420*/  SEL R16, R10, R16, !P1 ;  /* 0x000000100a107207 */ /* 0x000fe40004800000 */
[----:B------:R-:W-:Y:S01]  /*2430*/  SEL R17, R12, R17, !P1 ;  /* 0x000000110c117207 */ /* 0x000fe20004800000 */
[----:B-1----:R-:W-:-:S04]  /*2440*/  IMAD.HI.U32 R14, R15, R2, RZ ;  /* 0x000000020f0e7227 */ /* 0x002fc800078e00ff */
        /* <DEDUP_REMOVED lines=10> */
[----:B------:R-:W-:-:S04]  /*24f0*/  @!P0 IMAD.HI.U32 R7, R17, R2, RZ ;  /* 0x0000000211078227 */ /* 0x000fc800078e00ff */
[----:B------:R-:W-:Y:S01]  /*2500*/  IMAD.MOV R2, RZ, RZ, -R6 ;  /* 0x000000ffff027224 */ /* 0x000fe200078e0a06 */
[----:B------:R-:W-:Y:S02]  /*2510*/  @!P0 SHF.R.U32.HI R3, RZ, R3, R7 ;  /* 0x00000003ff038219 */ /* 0x000fe40000011607 */
[----:B------:R-:W-:Y:S01]  /*2520*/  IADD3 R7, PT, PT, -R5, RZ, RZ ;  /* 0x000000ff05077210 */ /* 0x000fe20007ffe1ff */
[----:B------:R-:W-:Y:S01]  /*2530*/  IMAD R2, R40, R2, R5 ;  /* 0x0000000228027224 */ /* 0x000fe200078e0205 */
        /* <DEDUP_REMOVED lines=10> */
.L_x_30:
[----:B------:R-:W1:Y:S02]  /*25e0*/  LDCU UR4, c[0x0][0xb30] ;  /* 0x00016600ff0477ac */ /* 0x000e640008000800 */
[----:B-1----:R-:W-:-:S09]  /*25f0*/  UISETP.NE.AND UP0, UPT, UR4, 0x1, UPT ;  /* 0x000000010400788c */ /* 0x002fd2000bf05270 */
[----:B------:R-:W-:Y:S05]  /*2600*/  BRA.U UP0, `(.L_x_31) ;  /* 0x0000000100407547 */ /* 0x000fea000b800000 */
[----:B------:R-:W1:Y:S08]  /*2610*/  LDC.64 R4, c[0x0][0xb10] ;  /* 0x0002c400ff047b82 */ /* 0x000e700000000a00 */
[----:B------:R-:W2:Y:S08]  /*2620*/  LDC.64 R2, c[0x0][0xb18] ;  /* 0x0002c600ff027b82 */ /* 0x000eb00000000a00 */
[----:B------:R-:W3:Y:S08]  /*2630*/  LDC R6, c[0x0][0xb20] ;  /* 0x0002c800ff067b82 */ /* 0x000ef00000000800 */
[----:B------:R-:W4:Y:S01]  /*2640*/  LDC R7, c[0x0][0xb0c] ;  /* 0x0002c300ff077b82 */ /* 0x000f220000000800 */
[----:B-1----:R-:W-:-:S05]  /*2650*/  IMAD.HI.U32 R4, R12, R4, RZ ;  /* 0x000000040c047227 */ /* 0x002fca00078e00ff */
[----:B------:R-:W-:Y:S01]  /*2660*/  SHF.R.U32.HI R4, RZ, R5, R4 ;  /* 0x00000005ff047219 */ /* 0x000fe20000011604 */
[----:B--2---:R-:W-:Y:S01]  /*2670*/  IMAD.HI.U32 R3, R11, R3, RZ ;  /* 0x000000030b037227 */ /* 0x004fe200078e00ff */
[----:B------:R-:W-:-:S04]  /*2680*/  ISETP.NE.AND P0, PT, R2, 0x1, PT ;  /* 0x000000010200780c */ /* 0x000fc80003f05270 */
[----:B---3--:R-:W-:-:S04]  /*2690*/  SHF.R.U32.HI R3, RZ, R6, R3 ;  /* 0x00000006ff037219 */ /* 0x008fc80000011603 */
[----:B------:R-:W-:Y:S02]  /*26a0*/  SEL R3, R11, R3, !P0 ;  /* 0x000000030b037207 */ /* 0x000fe40004000000 */
[----:B----4-:R-:W-:-:S04]  /*26b0*/  ISETP.NE.AND P1, PT, R7, 0x1, PT ;  /* 0x000000010700780c */ /* 0x010fc80003f25270 */
[----:B------:R-:W-:-:S05]  /*26c0*/  SEL R4, R12, R4, !P1 ;  /* 0x000000040c047207 */ /* 0x000fca0004800000 */
[----:B------:R-:W-:Y:S02]  /*26d0*/  IMAD.IADD R5, R3, 0x1, -R4 ;  /* 0x0000000103057824 */ /* 0x000fe400078e0a04 */
[----:B------:R-:W-:Y:S02]  /*26e0*/  IMAD.IADD R3, R4, 0x1, -R3 ;  /* 0x0000000104037824 */ /* 0x000fe400078e0a03 */
[----:B------:R-:W-:Y:S02]  /*26f0*/  IMAD R12, R5, R7, R12 ;  /* 0x00000007050c7224 */ /* 0x000fe400078e020c */
[----:B------:R-:W-:-:S07]  /*2700*/  IMAD R11, R3, R2, R11 ;  /* 0x00000002030b7224 */ /* 0x000fce00078e020b */
.L_x_31:
[----:B------:R-:W-:Y:S01]  /*2710*/  UMOV UR28, UR31 ;  /* 0x0000001f001c7c82 */ /* 0x000fe20008000000 */
[----:B------:R-:W-:Y:S01]  /*2720*/  PLOP3.LUT P0, PT, PT, PT, PT, 0x80, 0x8 ;  /* 0x000000000008781c */ /* 0x000fe20003f0f070 */
[----:B------:R-:W-:Y:S01]  /*2730*/  IMAD.IADD R17, R12, 0x1, R91 ;  /* 0x000000010c117824 */ /* 0x000fe200078e025b */
[----:B------:R-:W-:Y:S01]  /*2740*/  LOP3.LUT R13, R13, 0x1, RZ, 0x3c, !PT ;  /* 0x000000010d0d7812 */ /* 0x000fe200078e3cff */
[----:B------:R-:W-:Y:S01]  /*2750*/  IMAD.IADD R14, R11, 0x1, R90 ;  /* 0x000000010b0e7824 */ /* 0x000fe200078e025a */
[----:B------:R-:W-:Y:S09]  /*2760*/  @P3 BRA `(.L_x_32) ;  /* 0xffffffec00303947 */ /* 0x000ff2000383ffff */
[----:B------:R-:W-:Y:S01]  /*2770*/  UIADD3 UR22, UPT, UPT, UR22, 0x30, URZ ;  /* 0x0000003016167890 */ /* 0x000fe2000fffe0ff */
[----:B------:R-:W-:-:S03]  /*2780*/  MOV R2, UR39 ;  /* 0x0000002700027c02 */ /* 0x000fc60008000f00 */
[----:B------:R-:W-:Y:S01]  /*2790*/  ULEA UR4, UR38, UR22, 0x3 ;  /* 0x0000001626047291 */ /* 0x000fe2000f8e18ff */
[----:B------:R-:W-:-:S08]  /*27a0*/  SHF.L.U32 R2, R2, 0x1f, RZ ;  /* 0x0000001f02027819 */ /* 0x000fd000000006ff */
[----:B------:R-:W1:Y:S02]  /*27b0*/  SYNCS.PHASECHK.TRANS64.TRYWAIT P0, [UR4], R2 ;  /* 0x00000002ff0075a7 */ /* 0x000e640008001104 */
[----:B-1----:R-:W-:Y:S05]  /*27c0*/  @!P0 BRA `(.L_x_33) ;  /* 0x0000006800bc8947 */ /* 0x002fea0003800000 */
.L_x_130:
[----:B------:R-:W-:-:S04]  /*27d0*/  UIADD3 UR6, UPT, UPT, UR38, 0x1, URZ ;  /* 0x0000000126067890 */ /* 0x000fc8000fffe0ff */
[----:B------:R-:W-:-:S04]  /*27e0*/  UISETP.NE.AND UP0, UPT, UR6, 0x6, UPT ;  /* 0x000000060600788c */ /* 0x000fc8000bf05270 */
[----:B------:R-:W-:Y:S02]  /*27f0*/  USEL UR5, URZ, 0x1, UP0 ;  /* 0x00000001ff057887 */ /* 0x000fe40008000000 */
[----:B------:R-:W-:Y:S02]  /*2800*/  USEL UR6, UR6, URZ, UP0 ;  /* 0x000000ff06067287 */ /* 0x000fe40008000000 */
[----:B------:R-:W-:Y:S02]  /*2810*/  ULOP3.LUT UR5, UR39, UR5, URZ, 0x3c, !UPT ;  /* 0x0000000527057292 */ /* 0x000fe4000f8e3cff */
[----:B------:R-:W-:-:S04]  /*2820*/  ULEA UR4, UR6, UR22, 0x3 ;  /* 0x0000001606047291 */ /* 0x000fc8000f8e18ff */
[----:B-1----:R-:W-:-:S04]  /*2830*/  MOV R2, UR5 ;  /* 0x0000000500027c02 */ /* 0x002fc80008000f00 */
[----:B------:R-:W-:-:S04]  /*2840*/  SHF.L.U32 R2, R2, 0x1f, RZ ;  /* 0x0000001f02027819 */ /* 0x000fc800000006ff */
[----:B------:R-:W1:Y:S02]  /*2850*/  SYNCS.PHASECHK.TRANS64.TRYWAIT P0, [UR4], R2 ;  /* 0x00000002ff0075a7 */ /* 0x000e640008001104 */
[----:B-1----:R-:W-:Y:S05]  /*2860*/  @!P0 BRA `(.L_x_34) ;  /* 0x0000006800ac8947 */ /* 0x002fea0003800000 */
.L_x_132:
        /* <DEDUP_REMOVED lines=10> */
.L_x_134:
        /* <DEDUP_REMOVED lines=10> */
.L_x_136:
        /* <DEDUP_REMOVED lines=10> */
.L_x_138:
[----:B------:R-:W-:-:S04]  /*2a50*/  UIADD3 UR6, UPT, UPT, UR6, 0x1, URZ ;  /* 0x0000000106067890 */ /* 0x000fc8000fffe0ff */
[----:B------:R-:W-:-:S04]  /*2a60*/  UISETP.NE.AND UP0, UPT, UR6, 0x6, UPT ;  /* 0x000000060600788c */ /* 0x000fc8000bf05270 */
[----:B------:R-:W-:Y:S02]  /*2a70*/  USEL UR4, URZ, 0x1, UP0 ;  /* 0x00000001ff047887 */ /* 0x000fe40008000000 */
[----:B------:R-:W-:Y:S02]  /*2a80*/  USEL UR6, UR6, URZ, UP0 ;  /* 0x000000ff06067287 */ /* 0x000fe40008000000 */
[----:B------:R-:W-:Y:S02]  /*2a90*/  ULOP3.LUT UR4, UR5, UR4, URZ, 0x3c, !UPT ;  /* 0x0000000405047292 */ /* 0x000fe4000f8e3cff */
[----:B------:R-:W-:-:S04]  /*2aa0*/  ULEA UR6, UR6, UR22, 0x3 ;  /* 0x0000001606067291 */ /* 0x000fc8000f8e18ff */
[----:B-1----:R-:W-:Y:S02]  /*2ab0*/  IMAD.U32 R2, RZ, RZ, UR4 ;  /* 0x00000004ff027e24 */ /* 0x002fe4000f8e00ff */
[----:B------:R-:W-:-:S03]  /*2ac0*/  MOV R0, UR6 ;  /* 0x0000000600007c02 */ /* 0x000fc60008000f00 */
[----:B------:R-:W-:-:S07]  /*2ad0*/  SHF.L.U32 R2, R2, 0x1f, RZ ;  /* 0x0000001f02027819 */ /* 0x000fce00000006ff */
.L_x_38:
[----:B-1----:R1:W2:Y:S02]  /*2ae0*/  SYNCS.PHASECHK.TRANS64.TRYWAIT P0, [R0+URZ], R2 ;  /* 0x00000002000075a7 */ /* 0x0022a400080011ff */
[----:B--2---:R-:W-:Y:S05]  /*2af0*/  @!P0 NANOSLEEP.SYNCS 0x989680 ;  /* 0x009896800000895d */ /* 0x004fea0003900000 */
[----:B------:R-:W2:Y:S02]  /*2b00*/  @!P0 SYNCS.PHASECHK.TRANS64 P0, [R0+URZ], R2 ;  /* 0x00000002000085a7 */ /* 0x000ea400080010ff */
[----:B--2---:R-:W-:Y:S05]  /*2b10*/  @P0 EXIT ;  /* 0x000000000000094d */ /* 0x004fea0003800000 */
[----:B------:R-:W-:Y:S05]  /*2b20*/  BRA `(.L_x_38) ;  /* 0xfffffffc00ec7947 */ /* 0x000fea000383ffff */
.L_x_16:
[----:B------:R-:W-:-:S04]  /*2b30*/  UISETP.NE.AND UP1, UPT, UR45, URZ, UPT ;  /* 0x000000ff2d00728c */ /* 0x000fc8000bf25270 */
[----:B------:R-:W-:-:S09]  /*2b40*/  UISETP.NE.OR UP1, UPT, UR8, 0x1, UP1 ;  /* 0x000000010800788c */ /* 0x000fd20008f25670 */
[----:B------:R-:W-:Y:S05]  /*2b50*/  BRA.U UP1, `(.L_x_39) ;  /* 0x0000000101b07547 */ /* 0x000fea000b800000 */
[----:B------:R-:W-:Y:S01]  /*2b60*/  UMOV UR4, 0x400 ;  /* 0x0000040000047882 */ /* 0x000fe20000000000 */
[----:B------:R-:W-:Y:S01]  /*2b70*/  HFMA2 R3, -RZ, RZ, 0, 5.9604644775390625e-08 ;  /* 0x00000001ff037431 */ /* 0x000fe200000001ff */
[----:B------:R-:W-:Y:S01]  /*2b80*/  ULEA UR45, UR45, UR4, 0x18 ;  /* 0x000000042d2d7291 */ /* 0x000fe2000f8ec0ff */
[----:B------:R-:W-:Y:S01]  /*2b90*/  ISETP.NE.AND P0, PT, R2, RZ, PT ;  /* 0x000000ff0200720c */ /* 0x000fe20003f05270 */
[----:B------:R-:W-:Y:S02]  /*2ba0*/  IMAD.MOV.U32 R8, RZ, RZ, RZ ;  /* 0x000000ffff087224 */ /* 0x000fe400078e00ff */
[----:B------:R-:W-:Y:S02]  /*2bb0*/  UIADD3 UR6, UPT, UPT, UR45, 0xb8, URZ ;  /* 0x000000b82d067890 */ /* 0x000fe4000fffe0ff */
[----:B------:R-:W-:Y:S02]  /*2bc0*/  UIADD3 UR7, UPT, UPT, UR45, 0xb0, URZ ;  /* 0x000000b02d077890 */ /* 0x000fe4000fffe0ff */
[----:B------:R-:W-:-:S12]  /*2bd0*/  UPRMT UR6, URZ, 0x654, UR6 ;  /* 0x00000654ff067896 */ /* 0x000fd80008000006 */
.L_x_42:
[----:B------:R-:W-:Y:S01]  /*2be0*/  SHF.L.U32 R6, R3, 0x1f, RZ ;  /* 0x0000001f03067819 */ /* 0x000fe200000006ff */
[----:B------:R-:W-:Y:S02]  /*2bf0*/  IMAD.U32 R4, RZ, RZ, UR7 ;  /* 0x00000007ff047e24 */ /* 0x000fe4000f8e00ff */
[----:B------:R-:W-:Y:S01]  /*2c00*/  @!P0 IMAD.MOV.U32 R5, RZ, RZ, 0x10 ;  /* 0x00000010ff058424 */ /* 0x000fe200078e00ff */
[----:B------:R-:W1:Y:S02]  /*2c10*/  SYNCS.PHASECHK.TRANS64.TRYWAIT P1, [UR45+0xb8], R6 ;  /* 0x0000b806ff0075a7 */ /* 0x000e64000802112d */
[----:B------:R-:W-:-:S04]  /*2c20*/  PRMT R4, R2, 0x654, R4 ;  /* 0x0000065402047816 */ /* 0x000fc80000000004 */
[----:B------:R-:W-:Y:S01]  /*2c30*/  SEL R0, R4, R0, !P0 ;  /* 0x0000000004007207 */ /* 0x000fe20004000000 */
[----:B-1----:R-:W-:Y:S06]  /*2c40*/  @!P1 BRA `(.L_x_40) ;  /* 0x0000006800149947 */ /* 0x002fec0003800000 */
.L_x_140:
[----:B------:R-:W-:Y:S01]  /*2c50*/  UIADD3 UR4, UPT, UPT, UR45, 0xf0, URZ ;  /* 0x000000f02d047890 */ /* 0x000fe2000fffe0ff */
[----:B------:R2:W-:Y:S01]  /*2c60*/  @!P0 SYNCS.ARRIVE.TRANS64.RED RZ, [R0+URZ], R5 ;  /* 0x0000000500ff89a7 */ /* 0x0005e200080004ff */
[----:B------:R-:W-:Y:S01]  /*2c70*/  UIADD3 UR5, UPT, UPT, UR45, 0xb0, URZ ;  /* 0x000000b02d057890 */ /* 0x000fe2000fffe0ff */
[----:B------:R-:W-:-:S08]  /*2c80*/  LOP3.LUT R3, R3, 0x1, RZ, 0x3c, !PT ;  /* 0x0000000103037812 */ /* 0x000fd000078e3cff */
[----:B------:R-:W-:Y:S06]  /*2c90*/  UGETNEXTWORKID.BROADCAST [UR4], [UR5] ;  /* 0x00000000040073ca */ /* 0x000fec0008000100 */
[----:B--2---:R-:W-:-:S04]  /*2ca0*/  SHF.L.U32 R5, R8, 0x1f, RZ ;  /* 0x0000001f08057819 */ /* 0x004fc800000006ff */
[----:B------:R-:W2:Y:S02]  /*2cb0*/  SYNCS.PHASECHK.TRANS64.TRYWAIT P1, [UR45+0xb0], R5 ;  /* 0x0000b005ff0075a7 */ /* 0x000ea4000802112d */
[----:B--2---:R-:W-:Y:S05]  /*2cc0*/  @!P1 BRA `(.L_x_41) ;  /* 0x00000068000c9947 */ /* 0x004fea0003800000 */
.L_x_142:
[----:B-1----:R-:W1:Y:S01]  /*2cd0*/  LDS.128 R4, [UR45+0xf0] ;  /* 0x0000f02dff047984 */ /* 0x002e620008000c00 */
[----:B------:R-:W-:Y:S01]  /*2ce0*/  LOP3.LUT R8, R8, 0x1, RZ, 0x3c, !PT ;  /* 0x0000000108087812 */ /* 0x000fe200078e3cff */
[----:B------:R-:W-:Y:S01]  /*2cf0*/  @!PT LDS RZ, [RZ] ;  /* 0x00000000fffff984 */ /* 0x000fe20000000800 */
[----:B------:R-:W-:Y:S01]  /*2d00*/  @!PT LDS RZ, [RZ] ;  /* 0x00000000fffff984 */ /* 0x000fe20000000800 */
[----:B------:R-:W-:Y:S01]  /*2d10*/  @!PT LDS RZ, [RZ] ;  /* 0x00000000fffff984 */ /* 0x000fe20000000800 */
[----:B------:R-:W-:Y:S01]  /*2d20*/  @!PT LDS RZ, [RZ] ;  /* 0x00000000fffff984 */ /* 0x000fe20000000800 */
[----:B------:R2:W-:Y:S06]  /*2d30*/  MEMBAR.ALL.CTA ;  /* 0x0000000000007992 */ /* 0x0005ec0000008000 */
[----:B--2---:R-:W2:Y:S02]  /*2d40*/  FENCE.VIEW.ASYNC.S ;  /* 0x00000000000073c6 */ /* 0x004ea40000000000 */
[----:B--2---:R-:W-:Y:S01]  /*2d50*/  SYNCS.ARRIVE.TRANS64.RED.A1T0 RZ, [UR6], RZ ;  /* 0x000000ffffff79a7 */ /* 0x004fe20008100406 */
[----:B-1----:R-:W-:-:S13]  /*2d60*/  LOP3.LUT P1, RZ, R6, 0x1, RZ, 0xc0, !PT ;  /* 0x0000000106ff7812 */ /* 0x002fda000782c0ff */
[----:B------:R-:W-:Y:S05]  /*2d70*/  @P1 BRA `(.L_x_42) ;  /* 0xfffffffc00981947 */ /* 0x000fea000383ffff */
[----:B------:R-:W-:-:S04]  /*2d80*/  SHF.L.U32 R0, R3, 0x1f, RZ ;  /* 0x0000001f03007819 */ /* 0x000fc800000006ff */
[----:B------:R-:W1:Y:S02]  /*2d90*/  SYNCS.PHASECHK.TRANS64 P0, [UR45+0xb8], R0 ;  /* 0x0000b800ff0075a7 */ /* 0x000e64000800102d */
[----:B-1----:R-:W-:Y:S05]  /*2da0*/  @P0 EXIT ;  /* 0x000000000000094d */ /* 0x002fea0003800000 */
[----:B------:R-:W-:-:S07]  /*2db0*/  MOV R0, UR45 ;  /* 0x0000002d00007c02 */ /* 0x000fce0008000f00 */
.L_x_43:
[----:B-1----:R-:W-:-:S04]  /*2dc0*/  SHF.L.U32 R2, R3, 0x1f, RZ ;  /* 0x0000001f03027819 */ /* 0x002fc800000006ff */
[----:B------:R1:W2:Y:S03]  /*2dd0*/  SYNCS.PHASECHK.TRANS64.TRYWAIT P0, [R0+URZ+0xb8], R2 ;  /* 0x0000b802000075a7 */ /* 0x0002a600080011ff */
[----:B--2---:R-:W-:Y:S05]  /*2de0*/  @!P0 NANOSLEEP.SYNCS 0x989680 ;  /* 0x009896800000895d */ /* 0x004fea0003900000 */
[----:B------:R-:W2:Y:S02]  /*2df0*/  @!P0 SYNCS.PHASECHK.TRANS64 P0, [R0+URZ+0xb8], R2 ;  /* 0x0000b802000085a7 */ /* 0x000ea400080010ff */
[----:B--2---:R-:W-:Y:S05]  /*2e00*/  @P0 EXIT ;  /* 0x000000000000094d */ /* 0x004fea0003800000 */
[----:B------:R-:W-:Y:S05]  /*2e10*/  BRA `(.L_x_43) ;  /* 0xfffffffc00e87947 */ /* 0x000fea000383ffff */
.L_x_39:
[----:B------:R-:W-:-:S09]  /*2e20*/  UISETP.NE.AND UP1, UPT, UR8, URZ, UPT ;  /* 0x000000ff0800728c */ /* 0x000fd2000bf25270 */
[----:B------:R-:W-:Y:S05]  /*2e30*/  BRA.U UP1, `(.L_x_44) ;  /* 0x0000000d01787547 */ /* 0x000fea000b800000 */
[----:B------:R-:W-:Y:S01]  /*2e40*/  UMOV UR4, 0x40 ;  /* 0x0000004000047882 */ /* 0x000fe20000000000 */
[----:B------:R-:W-:Y:S01]  /*2e50*/  NOP ;  /* 0x0000000000007918 */ /* 0x000fe20000000000 */
[----:B------:R-:W-:Y:S01]  /*2e60*/  ULEA UR4, UR45, UR4, 0x18 ;  /* 0x000000042d047291 */ /* 0x000fe2000f8ec0ff */
[----:B------:R-:W-:Y:S02]  /*2e70*/  UMOV UR5, 0x400 ;  /* 0x0000040000057882 */ /* 0x000fe40000000000 */
[----:B------:R-:W-:-:S06]  /*2e80*/  ULEA UR45, UR45, UR5, 0x18 ;  /* 0x000000052d2d7291 */ /* 0x000fcc000f8ec0ff */
[----:B------:R-:W1:Y:S02]  /*2e90*/  LDS.U8 R0, [UR4+0x1c] ;  /* 0x00001c04ff007984 */ /* 0x000e640008000000 */
[----:B-1----:R-:W-:-:S13]  /*2ea0*/  ISETP.NE.AND P0, PT, R0, RZ, PT ;  /* 0x000000ff0000720c */ /* 0x002fda0003f05270 */
[----:B------:R-:W-:Y:S05]  /*2eb0*/  @P0 BRA `(.L_x_45) ;  /* 0x0000000000580947 */ /* 0x000fea0003800000 */
[----:B------:R-:W-:-:S13]  /*2ec0*/  ELECT P0, URZ, PT ;  /* 0x0000000000ff782f */ /* 0x000fda0003800000 */
[----:B------:R-:W-:Y:S05]  /*2ed0*/  @!P0 BRA `(.L_x_46) ;  /* 0x0000000000608947 */ /* 0x000fea0003800000 */
[----:B------:R-:W-:Y:S01]  /*2ee0*/  UMOV UR5, 0x10 ;  /* 0x0000001000057882 */ /* 0x000fe20000000000 */
[----:B------:R-:W-:Y:S01]  /*2ef0*/  HFMA2 R0, -RZ, RZ, 0, 5.9604644775390625e-08 ;  /* 0x00000001ff007431 */ /* 0x000fe200000001ff */
[----:B------:R-:W-:-:S03]  /*2f00*/  MOV R2, 0xffff ;  /* 0x0000ffff00027802 */ /* 0x000fc60000000f00 */
[----:B------:R-:W-:Y:S04]  /*2f10*/  DEPBAR.LE SB1, 0x36 ;  /* 0x00009d800000791a */ /* 0x000fe80000000000 */
[----:B------:R-:W1:Y:S02]  /*2f20*/  UTCATOMSWS.FIND_AND_SET.ALIGN UP0, UR5, UR5 ;  /* 0x00000005000575e3 */ /* 0x000e640008000800 */
[----:B-1----:R-:W-:Y:S01]  /*2f30*/  MOV R3, UR5 ;  /* 0x0000000500037c02 */ /* 0x002fe20008000f00 */
[----:B------:R-:W-:Y:S06]  /*2f40*/  BRA.U UP0, `(.L_x_47) ;  /* 0x0000000100187547 */ /* 0x000fec000b800000 */
.L_x_48:
[----:B------:R-:W-:Y:S05]  /*2f50*/  NANOSLEEP 0x64 ;  /* 0x000000640000795d */ /* 0x000fea0003800000 */
[----:B------:R-:W-:-:S05]  /*2f60*/  UMOV UR5, 0x10 ;  /* 0x0000001000057882 */ /* 0x000fca0000000000 */
[----:B------:R-:W-:Y:S04]  /*2f70*/  DEPBAR.LE SB1, 0x36 ;  /* 0x00009d800000791a */ /* 0x000fe80000000000 */
[----:B------:R-:W1:Y:S02]  /*2f80*/  UTCATOMSWS.FIND_AND_SET.ALIGN UP0, UR5, UR5 ;  /* 0x00000005000575e3 */ /* 0x000e640008000800 */
[----:B-1----:R-:W-:Y:S01]  /*2f90*/  MOV R3, UR5 ;  /* 0x0000000500037c02 */ /* 0x002fe20008000f00 */
[----:B------:R-:W-:Y:S05]  /*2fa0*/  BRA.U !UP0, `(.L_x_48) ;  /* 0xfffffffd08e87547 */ /* 0x000fea000b83ffff */
.L_x_47:
[-C--:B------:R-:W-:Y:S02]  /*2fb0*/  SHF.L.U32 R2, R2, R3.reuse, RZ ;  /* 0x0000000302027219 */ /* 0x080fe400000006ff */
[----:B------:R-:W-:Y:S01]  /*2fc0*/  SHF.L.U32 R0, R0, R3, RZ ;  /* 0x0000000300007219 */ /* 0x000fe200000006ff */
[----:B------:R-:W-:Y:S02]  /*2fd0*/  IMAD.SHL.U32 R3, R3, 0x20, RZ ;  /* 0x0000002003037824 */ /* 0x000fe400078e00ff */
[----:B------:R1:W-:Y:S04]  /*2fe0*/  ATOMS.OR RZ, [UR4+0x14], R2 ;  /* 0x00001402ffff798c */ /* 0x0003e8000b000004 */
[----:B------:R1:W-:Y:S04]  /*2ff0*/  ATOMS.OR RZ, [UR4+0x18], R0 ;  /* 0x00001800ffff798c */ /* 0x0003e8000b000004 */
[----:B------:R1:W-:Y:S01]  /*3000*/  STS [UR45+0x100], R3 ;  /* 0x00010003ff007988 */ /* 0x0003e2000800082d */
[----:B------:R-:W-:Y:S05]  /*3010*/  BRA `(.L_x_46) ;  /* 0x0000000000107947 */ /* 0x000fea0003800000 */
.L_x_45:
[----:B------:R-:W-:Y:S02]  /*3020*/  MOV R0, 0xffffffff ;  /* 0xffffffff00007802 */ /* 0x000fe40000000f00 */
[----:B------:R-:W-:-:S03]  /*3030*/  MOV R2, 0x3060 ;  /* 0x0000306000027802 */ /* 0x000fc60000000f00 */
[----:B------:R1:W-:Y:S04]  /*3040*/  STS [UR45+0x100], R0 ;  /* 0x00010000ff007988 */ /* 0x0003e8000800082d */
[----:B-1-3-5:R-:W-:Y:S05]  /*3050*/  CALL.REL.NOINC `($__internal_1_$__cuda_sm10x_tcgen05_guardrail_trap_phase_invalid_during_alloc) ;  /* 0x0000006c001c7944 */ /* 0x02afea0003c00000 */
.L_x_46:
[----:B------:R-:W-:Y:S05]  /*3060*/  WARPSYNC.ALL ;  /* 0x0000000000007948 */ /* 0x000fea0003800000 */
[----:B------:R-:W2:Y:S01]  /*3070*/  S2UR UR6, SR_CgaCtaId ;  /* 0x00000000000679c3 */ /* 0x000ea20000008800 */
[----:B------:R-:W-:Y:S01]  /*3080*/  UMOV UR4, 0x400 ;  /* 0x0000040000047882 */ /* 0x000fe20000000000 */
[----:B------:R-:W-:-:S06]  /*3090*/  NOP ;  /* 0x0000000000007918 */ /* 0x000fcc0000000000 */
[----:B------:R-:W-:Y:S06]  /*30a0*/  BAR.ARV 0x6, 0xa0 ;  /* 0x0182800000007b1d */ /* 0x000fec0000002000 */
[----:B------:R-:W-:Y:S01]  /*30b0*/  IMAD.MOV.U32 R8, RZ, RZ, 0x1 ;  /* 0x00000001ff087424 */ /* 0x000fe200078e00ff */
[----:B------:R-:W-:Y:S01]  /*30c0*/  UMOV UR15, URZ ;  /* 0x000000ff000f7c82 */ /* 0x000fe20008000000 */
[----:B------:R-:W-:Y:S01]  /*30d0*/  UMOV UR14, URZ ;  /* 0x000000ff000e7c82 */ /* 0x000fe20008000000 */
[----:B------:R-:W-:Y:S01]  /*30e0*/  UMOV UR24, 0x0 ;  /* 0x0000000000187882 */ /* 0x000fe20000000000 */
[----:B------:R-:W-:Y:S01]  /*30f0*/  UMOV UR25, 0x8210010 ;  /* 0x0821001000197882 */ /* 0x000fe20000000000 */
[----:B------:R-:W-:Y:S01]  /*3100*/  UMOV UR22, 0x0 ;  /* 0x0000000000167882 */ /* 0x000fe20000000000 */
[----:B------:R-:W-:Y:S01]  /*3110*/  UMOV UR23, 0x8210010 ;  /* 0x0821001000177882 */ /* 0x000fe20000000000 */
[----:B------:R-:W-:Y:S01]  /*3120*/  UMOV UR20, 0x0 ;  /* 0x0000000000147882 */ /* 0x000fe20000000000 */
[----:B------:R-:W-:Y:S01]  /*3130*/  UMOV UR21, 0x8210010 ;  /* 0x0821001000157882 */ /* 0x000fe20000000000 */
[----:B------:R-:W-:Y:S01]  /*3140*/  UMOV UR18, 0x0 ;  /* 0x0000000000127882 */ /* 0x000fe20000000000 */
[----:B--2---:R-:W-:Y:S01]  /*3150*/  ULEA UR6, UR6, UR4, 0x18 ;  /* 0x0000000406067291 */ /* 0x004fe2000f8ec0ff */
[----:B------:R-:W2:Y:S03]  /*3160*/  LDCU.64 UR4, c[0x0][0x388] ;  /* 0x00007100ff0477ac */ /* 0x000ea60008000a00 */
[----:B------:R-:W-:-:S02]  /*3170*/  UIADD3 UR9, UPT, UPT, UR6, 0x8400, URZ ;  /* 0x0000840006097890 */ /* 0x000fc4000fffe0ff */
[----:B------:R-:W-:-:S03]  /*3180*/  UIADD3 UR10, UPT, UPT, UR6, 0x20400, URZ ;  /* 0x00020400060a7890 */ /* 0x000fc6000fffe0ff */
[----:B------:R-:W1:Y:S01]  /*3190*/  LDS R9, [UR6+0x100] ;  /* 0x00010006ff097984 */ /* 0x000e620008000800 */
[----:B------:R-:W-:Y:S02]  /*31a0*/  USHF.R.U32.HI UR9, URZ, 0x4, UR9 ;  /* 0x00000004ff097899 */ /* 0x000fe40008011609 */
[----:B------:R-:W-:Y:S02]  /*31b0*/  USHF.R.U32.HI UR10, URZ, 0x4, UR10 ;  /* 0x00000004ff0a7899 */ /* 0x000fe4000801160a */
[----:B------:R-:W-:Y:S02]  /*31c0*/  ULOP3.LUT UR9, UR9, 0x3fff, URZ, 0xc0, !UPT ;  /* 0x00003fff09097892 */ /* 0x000fe4000f8ec0ff */
[----:B------:R-:W-:Y:S02]  /*31d0*/  ULOP3.LUT UR10, UR10, 0x3fff, URZ, 0xc0, !UPT ;  /* 0x00003fff0a0a7892 */ /* 0x000fe4000f8ec0ff */
[----:B------:R-:W-:Y:S02]  /*31e0*/  ULOP3.LUT UR9, UR9, 0x10000, URZ, 0xfc, !UPT ;  /* 0x0001000009097892 */ /* 0x000fe4000f8efcff */
[----:B--2---:R-:W-:-:S02]  /*31f0*/  UIADD3 UR7, UPT, UPT, UR4, 0x3f, URZ ;  /* 0x0000003f04077890 */ /* 0x004fc4000fffe0ff */
[----:B------:R-:W-:Y:S02]  /*3200*/  ULOP3.LUT UR10, UR10, 0x2000000, URZ, 0xfc, !UPT ;  /* 0x020000000a0a7892 */ /* 0x000fe4000f8efcff */
[----:B------:R-:W-:Y:S01]  /*3210*/  USHF.R.S32.HI UR4, URZ, 0x1f, UR7 ;  /* 0x0000001fff047899 */ /* 0x000fe20008011407 */
[----:B------:R-:W-:-:S03]  /*3220*/  UMOV UR19, 0x8210010 ;  /* 0x0821001000137882 */ /* 0x000fc60000000000 */
[----:B------:R-:W-:-:S04]  /*3230*/  ULEA.HI UR7, UR4, UR7, URZ, 0x6 ;  /* 0x0000000704077291 */ /* 0x000fc8000f8f30ff */
[----:B------:R-:W-:-:S03]  /*3240*/  USHF.R.S32.HI UR7, URZ, 0x6, UR7 ;  /* 0x00000006ff077899 */ /* 0x000fc60008011407 */
[----:B------:R-:W2:Y:S01]  /*3250*/  LDCU UR4, c[0x0][0x390] ;  /* 0x00007200ff0477ac */ /* 0x000ea20008000800 */
[----:B------:R-:W-:Y:S02]  /*3260*/  UIMAD UR7, UR7, UR5, URZ ;  /* 0x00000005070772a4 */ /* 0x000fe4000f8e02ff */
[----:B------:R-:W-:-:S04]  /*3270*/  UIADD3 UR5, UPT, UPT, UR6, 0xb8, URZ ;  /* 0x000000b806057890 */ /* 0x000fc8000fffe0ff */
[----:B------:R-:W-:Y:S01]  /*3280*/  UPRMT UR5, URZ, 0x654, UR5 ;  /* 0x00000654ff057896 */ /* 0x000fe20008000005 */
[C---:B-1----:R-:W-:Y:S01]  /*3290*/  VIADD R3, R9.reuse, 0x80 ;  /* 0x0000008009037836 */ /* 0x042fe20000000000 */
[----:B------:R-:W-:Y:S01]  /*32a0*/  LOP3.LUT R2, R9, 0xffff, RZ, 0xc0, !PT ;  /* 0x0000ffff09027812 */ /* 0x000fe200078ec0ff */
[----:B--2---:R-:W-:-:S03]  /*32b0*/  UIMAD UR4, UR7, UR4, URZ ;  /* 0x00000004070472a4 */ /* 0x004fc6000f8e02ff */
[----:B------:R-:W-:Y:S01]  /*32c0*/  LOP3.LUT R3, R3, 0xffff, RZ, 0xc0, !PT ;  /* 0x0000ffff03037812 */ /* 0x000fe200078ec0ff */
[----:B------:R-:W-:-:S04]  /*32d0*/  UIADD3 UR16, UPT, UPT, UR4, -0x1, URZ ;  /* 0xffffffff04107890 */ /* 0x000fc8000fffe0ff */
[----:B------:R1:W-:Y:S01]  /*32e0*/  STL.64 [R1], R2 ;  /* 0x0000000201007387 */ /* 0x0003e20000100a00 */
[----:B------:R-:W-:Y:S01]  /*32f0*/  UISETP.GE.AND UP2, UPT, UR4, 0x1, UPT ;  /* 0x000000010400788c */ /* 0x000fe2000bf46270 */
[----:B-1----:R-:W-:-:S10]  /*3300*/  CS2R R2, SRZ ;  /* 0x0000000000027805 */ /* 0x002fd4000001ff00 */
.L_x_55:
[----:B-1----:R-:W-:-:S04]  /*3310*/  SHF.L.U32 R4, R3, 0x1f, RZ ;  /* 0x0000001f03047819 */ /* 0x002fc800000006ff */
[----:B------:R-:W1:Y:S02]  /*3320*/  SYNCS.PHASECHK.TRANS64.TRYWAIT P0, [UR6+0xb0], R4 ;  /* 0x0000b004ff0075a7 */ /* 0x000e640008001106 */
[----:B-12-4-:R-:W-:Y:S05]  /*3330*/  @!P0 BRA `(.L_x_49) ;  /* 0x0000006000888947 */ /* 0x016fea0003800000 */
.L_x_144:
[----:B-1----:R-:W1:Y:S01]  /*3340*/  LDS.128 R4, [UR6+0xf0] ;  /* 0x0000f006ff047984 */ /* 0x002e620008000c00 */
[----:B------:R-:W-:Y:S01]  /*3350*/  ULEA UR8, UR15, UR6, 0x3 ;  /* 0x000000060f087291 */ /* 0x000fe2000f8e18ff */
[----:B------:R-:W-:Y:S01]  /*3360*/  SHF.L.U32 R0, R8, 0x1f, RZ ;  /* 0x0000001f08007819 */ /* 0x000fe200000006ff */
[----:B------:R-:W-:Y:S01]  /*3370*/  @!PT LDS RZ, [RZ] ;  /* 0x00000000fffff984 */ /* 0x000fe20000000800 */
[----:B------:R-:W-:Y:S01]  /*3380*/  @!PT LDS RZ, [RZ] ;  /* 0x00000000fffff984 */ /* 0x000fe20000000800 */
[----:B------:R-:W-:Y:S01]  /*3390*/  @!PT LDS RZ, [RZ] ;  /* 0x00000000fffff984 */ /* 0x000fe20000000800 */
[----:B------:R-:W-:Y:S01]  /*33a0*/  @!PT LDS RZ, [RZ] ;  /* 0x00000000fffff984 */ /* 0x000fe20000000800 */
[----:B------:R2:W-:Y:S06]  /*33b0*/  MEMBAR.ALL.CTA ;  /* 0x0000000000007992 */ /* 0x0005ec0000008000 */
[----:B--2---:R-:W2:Y:S02]  /*33c0*/  FENCE.VIEW.ASYNC.S ;  /* 0x00000000000073c6 */ /* 0x004ea40000000000 */
[----:B--2---:R-:W-:Y:S01]  /*33d0*/  SYNCS.ARRIVE.TRANS64.RED.A1T0 RZ, [UR5], RZ ;  /* 0x000000ffffff79a7 */ /* 0x004fe20008100405 */
[----:B------:R-:W2:Y:S01]  /*33e0*/  SYNCS.PHASECHK.TRANS64.TRYWAIT P0, [UR8+0xd0], R0 ;  /* 0x0000d000ff0075a7 */ /* 0x000ea20008001108 */
[----:B-1----:R-:W-:Y:S01]  /*33f0*/  LOP3.LUT P3, RZ, R6, 0x1, RZ, 0xc0, !PT ;  /* 0x0000000106ff7812 */ /* 0x002fe2000786c0ff */
[----:B--2---:R-:W-:-:S12]  /*3400*/  @!P0 BRA `(.L_x_50) ;  /* 0x00000060006c8947 */ /* 0x004fd80003800000 */
.L_x_146:
[----:B------:R-:W-:Y:S05]  /*3410*/  BRA.U !UP2, `(.L_x_51) ;  /* 0x000000010af07547 */ /* 0x000fea000b800000 */
[----:B-1----:R-:W-:Y:S01]  /*3420*/  IMAD.U32 R0, RZ, RZ, UR15 ;  /* 0x0000000fff007e24 */ /* 0x002fe2000f8e00ff */
[----:B------:R-:W-:-:S04]  /*3430*/  ULEA UR4, UR14, UR6, 0x3 ;  /* 0x000000060e047291 */ /* 0x000fc8000f8e18ff */
[----:B------:R-:W-:-:S05]  /*3440*/  LEA R0, R0, R1, 0x2 ;  /* 0x0000000100007211 */ /* 0x000fca00078e10ff */
[----:B------:R1:W5:Y:S01]  /*3450*/  LDL R4, [R0] ;  /* 0x0000000000047983 */ /* 0x0003620000100800 */
[----:B------:R-:W-:Y:S01]  /*3460*/  UPLOP3.LUT UP3, UPT, UPT, UPT, UPT, 0x40, 0x4 ;  /* 0x000000000004789c */ /* 0x000fe20003f6e870 */
[----:B------:R-:W-:Y:S01]  /*3470*/  UMOV UR13, UR16 ;  /* 0x00000010000d7c82 */ /* 0x000fe20008000000 */
[----:B------:R-:W-:Y:S01]  /*3480*/  UMOV UR12, UR14 ;  /* 0x0000000e000c7c82 */ /* 0x000fe20008000000 */
[----:B-1----:R-:W-:-:S04]  /*3490*/  SHF.L.U32 R0, R2, 0x1f, RZ ;  /* 0x0000001f02007819 */ /* 0x002fc800000006ff */
[----:B------:R1:W2:Y:S04]  /*34a0*/  SYNCS.PHASECHK.TRANS64.TRYWAIT P2, [UR4], R0 ;  /* 0x00000000ff0075a7 */ /* 0x0002a80008041104 */
.L_x_54:
[----:B----4-:R-:W-:Y:S01]  /*34b0*/  ULEA UR7, UR12, UR6, 0x3 ;  /* 0x000000060c077291 */ /* 0x010fe2000f8e18ff */
[----:B-12---:R-:W-:Y:S11]  /*34c0*/  @P2 BRA `(.L_x_52) ;  /* 0x00000000000c2947 */ /* 0x006ff60003800000 */
[----:B------:R-:W-:Y:S04]  /*34d0*/  SHF.L.U32 R5, R2, 0x1f, RZ ;  /* 0x0000001f02057819 */ /* 0x000fe800000006ff */
[----:B------:R-:W2:Y:S02]  /*34e0*/  SYNCS.PHASECHK.TRANS64.TRYWAIT P0, [UR7], R5 ;  /* 0x00000005ff0075a7 */ /* 0x000ea40008001107 */
[----:B--2---:R-:W-:Y:S05]  /*34f0*/  @!P0 BRA `(.L_x_53) ;  /* 0x0000006000488947 */ /* 0x004fea0003800000 */
.L_x_52:
[----:B------:R-:W-:Y:S01]  /*3500*/  UISETP.NE.AND UP0, UPT, UR13, URZ, UPT ;  /* 0x000000ff0d00728c */ /* 0x000fe2000bf05270 */
[----:B------:R-:W-:Y:S01]  /*3510*/  PLOP3.LUT P2, PT, PT, PT, PT, 0x80, 0x8 ;  /* 0x000000000008781c */ /* 0x000fe20003f4f070 */
[----:B------:R-:W-:Y:S01]  /*3520*/  UIADD3 UR14, UPT, UPT, UR12, 0x1, URZ ;  /* 0x000000010c0e7890 */ /* 0x000fe2000fffe0ff */
[----:B------:R-:W-:Y:S03]  /*3530*/  ELECT P1, URZ, PT ;  /* 0x0000000000ff782f */ /* 0x000fe60003820000 */
[----:B------:R-:W-:Y:S01]  /*3540*/  UISETP.NE.AND UP1, UPT, UR14, 0x6, UPT ;  /* 0x000000060e00788c */ /* 0x000fe2000bf25270 */
[----:B------:R-:W-:Y:S01]  /*3550*/  PLOP3.LUT P0, PT, PT, PT, UP0, 0x80, 0x8 ;  /* 0x000000000008781c */ /* 0x000fe20003f0f008 */
[----:B------:R-:W-:Y:S02]  /*3560*/  ULEA UR26, UR12, UR10, 0xa ;  /* 0x0000000a0c1a7291 */ /* 0x000fe4000f8e50ff */
[----:B------:R-:W-:Y:S02]  /*3570*/  USEL UR11, URZ, 0x1, UP1 ;  /* 0x00000001ff0b7887 */ /* 0x000fe40008800000 */
[----:B------:R-:W-:Y:S02]  /*3580*/  USEL UR14, UR14, URZ, UP1 ;  /* 0x000000ff0e0e7287 */ /* 0x000fe40008800000 */
[----:B------:R-:W-:Y:S02]  /*3590*/  ULEA UR28, UR12, UR9, 0xa ;  /* 0x000000090c1c7291 */ /* 0x000fe4000f8e50ff */
[----:B------:R-:W-:Y:S01]  /*35a0*/  @UP0 ULEA UR4, UR14, UR6, 0x3 ;  /* 0x000000060e040291 */ /* 0x000fe2000f8e18ff */
[----:B------:R-:W-:Y:S01]  /*35b0*/  LOP3.LUT R2, R2, UR11, RZ, 0x3c, !PT ;  /* 0x0000000b02027c12 */ /* 0x000fe2000f8e3cff */
[----:B------:R-:W-:Y:S02]  /*35c0*/  UIADD3 UR36, UPT, UPT, UR26, 0x80, URZ ;  /* 0x000000801a247890 */ /* 0x000fe4000fffe0ff */
[----:B------:R-:W-:Y:S01]  /*35d0*/  UIADD3 UR34, UPT, UPT, UR28, 0x2, URZ ;  /* 0x000000021c227890 */ /* 0x000fe2000fffe0ff */
[----:B-1----:R-:W-:Y:S01]  /*35e0*/  @P0 SHF.L.U32 R0, R2, 0x1f, RZ ;  /* 0x0000001f02000819 */ /* 0x002fe200000006ff */
[----:B------:R-:W-:Y:S02]  /*35f0*/  UIADD3 UR32, UPT, UPT, UR26, 0x100, URZ ;  /* 0x000001001a207890 */ /* 0x000fe4000fffe0ff */
[----:B------:R-:W-:Y:S01]  /*3600*/  UIADD3 UR30, UPT, UPT, UR28, 0x4, URZ ;  /* 0x000000041c1e7890 */ /* 0x000fe2000fffe0ff */
[----:B------:R4:W1:Y:S01]  /*3610*/  @P0 SYNCS.PHASECHK.TRANS64.TRYWAIT P2, [UR4], R0 ;  /* 0x00000000ff0005a7 */ /* 0x0008620008041104 */
[----:B------:R-:W-:Y:S02]  /*3620*/  ELECT P0, URZ, PT ;  /* 0x0000000000ff782f */ /* 0x000fe40003800000 */
[C---:B-----5:R-:W-:Y:S01]  /*3630*/  @P1 R2UR.BROADCAST UR4, R4.reuse ;  /* 0x00000000040412ca */ /* 0x060fe200008e0000 */
[----:B------:R-:W-:Y:S10]  /*3640*/  UIADD3 UR7, UPT, UPT, UR7, 0x30, URZ ;  /* 0x0000003007077890 */ /* 0x000ff4000fffe0ff */
[C---:B------:R-:W-:Y:S02]  /*3650*/  @P0 R2UR.BROADCAST UR11, R4.reuse ;  /* 0x00000000040b02ca */ /* 0x040fe400008e0000 */
[----:B------:R-:W-:Y:S01]  /*3660*/  ELECT P0, URZ, PT ;  /* 0x0000000000ff782f */ /* 0x000fe20003800000 */
[----:B------:R-:W-:Y:S01]  /*3670*/  UMOV UR27, 0x40004040 ;  /* 0x40004040001b7882 */ /* 0x000fe20000000000 */
[----:B------:R-:W-:Y:S01]  /*3680*/  UMOV UR29, 0x40004040 ;  /* 0x40004040001d7882 */ /* 0x000fe20000000000 */
[----:B------:R-:W-:Y:S01]  /*3690*/  UMOV UR37, 0x40004040 ;  /* 0x4000404000257882 */ /* 0x000fe20000000000 */
[----:B------:R-:W-:Y:S01]  /*36a0*/  UMOV UR35, 0x40004040 ;  /* 0x4000404000237882 */ /* 0x000fe20000000000 */
[----:B------:R-:W-:Y:S01]  /*36b0*/  UMOV UR33, 0x40004040 ;  /* 0x4000404000217882 */ /* 0x000fe20000000000 */
[----:B------:R-:W-:Y:S01]  /*36c0*/  UMOV UR31, 0x40004040 ;  /* 0x40004040001f7882 */ /* 0x000fe20000000000 */
[----:B------:R-:W-:Y:S01]  /*36d0*/  UMOV UR12, UR14 ;  /* 0x0000000e000c7c82 */ /* 0x000fe20008000000 */
[----:B------:R2:W-:Y:S01]  /*36e0*/  UTCHMMA gdesc[UR28], gdesc[UR26], tmem[UR4], tmem[UR24], idesc[UR25], UP3 ;  /* 0x00ff181a1c0075ea */ /* 0x0005e20009800004 */
[----:B------:R-:W-:Y:S02]  /*36f0*/  UPLOP3.LUT UP3, UPT, UPT, UPT, UPT, 0x80, 0x8 ;  /* 0x000000000008789c */ /* 0x000fe40003f6f070 */
[----:B------:R3:W-:Y:S01]  /*3700*/  UTCHMMA gdesc[UR34], gdesc[UR36], tmem[UR11], tmem[UR22], idesc[UR23], UPT ;  /* 0x00ff1624220075ea */ /* 0x0007e2000b80000b */
[----:B--2---:R-:W-:Y:S01]  /*3710*/  UIADD3 UR26, UPT, UPT, UR26, 0x180, URZ ;  /* 0x000001801a1a7890 */ /* 0x004fe2000fffe0ff */
[C---:B------:R-:W-:Y:S02]  /*3720*/  @P0 R2UR.BROADCAST UR4, R4.reuse ;  /* 0x00000000040402ca */ /* 0x040fe400008e0000 */
[----:B------:R-:W-:Y:S11]  /*3730*/  ELECT P0, URZ, PT ;  /* 0x0000000000ff782f */ /* 0x000ff60003800000 */
[----:B------:R-:W-:Y:S02]  /*3740*/  @!UPT UIADD3 URZ, UPT, UPT, URZ, URZ, URZ ;  /* 0x000000fffffff290 */ /* 0x000fe4000fffe0ff */
[----:B---3--:R-:W-:Y:S01]  /*3750*/  @P0 R2UR.BROADCAST UR11, R4 ;  /* 0x00000000040b02ca */ /* 0x008fe200008e0000 */
[----:B------:R-:W-:Y:S01]  /*3760*/  UIADD3 UR28, UPT, UPT, UR28, 0x6, URZ ;  /* 0x000000061c1c7890 */ /* 0x000fe2000fffe0ff */
[----:B------:R2:W-:Y:S11]  /*3770*/  UTCHMMA gdesc[UR30], gdesc[UR32], tmem[UR4], tmem[UR20], idesc[UR21], UPT ;  /* 0x00ff14201e0075ea */ /* 0x0005f6000b800004 */
[----:B------:R4:W-:Y:S01]  /*3780*/  UTCHMMA gdesc[UR28], gdesc[UR26], tmem[UR11], tmem[UR18], idesc[UR19], UPT ;  /* 0x00ff121a1c0075ea */ /* 0x0009e2000b80000b */
[----:B------:R4:W-:Y:S01]  /*3790*/  UTCBAR [UR7], URZ ;  /* 0x000000ff070073e9 */ /* 0x0009e200080000ff */
[----:B--2---:R-:W-:Y:S02]  /*37a0*/  UIADD3 UR4, UPT, UPT, UR13, 0x1, URZ ;  /* 0x000000010d047890 */ /* 0x004fe4000fffe0ff */
[----:B------:R-:W-:Y:S02]  /*37b0*/  UIADD3 UR13, UPT, UPT, UR13, -0x1, URZ ;  /* 0xffffffff0d0d7890 */ /* 0x000fe4000fffe0ff */
[----:B------:R-:W-:Y:S09]  /*37c0*/  UISETP.GT.U32.AND UP0, UPT, UR4, 0x1, UPT ;  /* 0x000000010400788c */ /* 0x000ff2000bf04070 */
[----:B------:R-:W-:Y:S05]  /*37d0*/  BRA.U UP0, `(.L_x_54) ;  /* 0xfffffffd00347547 */ /* 0x000fea000b83ffff */
.L_x_51:
[----:B------:R-:W-:Y:S01]  /*37e0*/  UIADD3 UR15, UPT, UPT, UR15, 0x1, URZ ;  /* 0x000000010f0f7890 */ /* 0x000fe2000fffe0ff */
[----:B------:R-:W-:Y:S01]  /*37f0*/  LOP3.LUT R3, R3, 0x1, RZ, 0x3c, !PT ;  /* 0x0000000103037812 */ /* 0x000fe200078e3cff */
[----:B------:R-:W-:Y:S02]  /*3800*/  UIADD3 UR8, UPT, UPT, UR8, 0xc0, URZ ;  /* 0x000000c008087890 */ /* 0x000fe4000fffe0ff */
[----:B------:R-:W-:-:S04]  /*3810*/  UISETP.NE.AND UP0, UPT, UR15, 0x2, UPT ;  /* 0x000000020f00788c */ /* 0x000fc8000bf05270 */
[----:B------:R-:W-:Y:S02]  /*3820*/  USEL UR4, URZ, 0x1, UP0 ;  /* 0x00000001ff047887 */ /* 0x000fe40008000000 */
[----:B------:R-:W-:Y:S01]  /*3830*/  USEL UR15, UR15, URZ, UP0 ;  /* 0x000000ff0f0f7287 */ /* 0x000fe20008000000 */
[----:B------:R2:W-:Y:S03]  /*3840*/  UTCBAR [UR8], URZ ;  /* 0x000000ff080073e9 */ /* 0x0005e600080000ff */
[----:B------:R-:W-:Y:S01]  /*3850*/  LOP3.LUT R8, R8, UR4, RZ, 0x3c, !PT ;  /* 0x0000000408087c12 */ /* 0x000fe2000f8e3cff */
[----:B------:R-:W-:Y:S07]  /*3860*/  @P3 BRA `(.L_x_55) ;  /* 0xfffffff800a83947 */ /* 0x000fee000383ffff */
[----:B------:R-:W3:Y:S01]  /*3870*/  S2UR UR4, SR_CgaCtaId ;  /* 0x00000000000479c3 */ /* 0x000ee20000008800 */
[----:B------:R-:W-:Y:S01]  /*3880*/  ELECT P0, URZ, PT ;  /* 0x0000000000ff782f */ /* 0x000fe20003800000 */
[----:B-1--4-:R-:W-:Y:S01]  /*3890*/  IMAD.MOV.U32 R0, RZ, RZ, 0x1 ;  /* 0x00000001ff007424 */ /* 0x012fe200078e00ff */
[----:B------:R-:W-:Y:S01]  /*38a0*/  UIADD3 UR6, UPT, UPT, UR6, 0xd0, URZ ;  /* 0x000000d006067890 */ /* 0x000fe2000fffe0ff */
[----:B------:R-:W-:Y:S01]  /*38b0*/  SHF.L.U32 R2, R8, 0x1f, RZ ;  /* 0x0000001f08027819 */ /* 0x000fe200000006ff */
[----:B------:R-:W-:-:S03]  /*38c0*/  UMOV UR5, 0x40 ;  /* 0x0000004000057882 */ /* 0x000fc60000000000 */
[----:B------:R-:W-:Y:S01]  /*38d0*/  UVIRTCOUNT.DEALLOC.SMPOOL 0x80 ;  /* 0x000000800000784c */ /* 0x000fe20000000000 */
[----:B---3--:R-:W-:Y:S02]  /*38e0*/  ULEA UR4, UR4, UR5, 0x18 ;  /* 0x0000000504047291 */ /* 0x008fe4000f8ec0ff */
[----:B------:R-:W-:-:S07]  /*38f0*/  ULEA UR5, UR15, UR6, 0x3 ;  /* 0x000000060f057291 */ /* 0x000fce000f8e18ff */
[----:B------:R1:W-:Y:S02]  /*3900*/  @P0 STS.U8 [UR4+0x1c], R0 ;  /* 0x00001c00ff000988 */ /* 0x0003e40008000004 */
[----:B------:R-:W3:Y:S02]  /*3910*/  SYNCS.PHASECHK.TRANS64.TRYWAIT P0, [UR5], R2 ;  /* 0x00000002ff0075a7 */ /* 0x000ee40008001105 */
[----:B-1-3--:R-:W-:Y:S05]  /*3920*/  @!P0 BRA `(.L_x_56) ;  /* 0x0000005c00548947 */ /* 0x00afea0003800000 */
.L_x_149:
[----:B------:R-:W-:-:S04]  /*3930*/  UIADD3 UR7, UPT, UPT, UR15, 0x1, URZ ;  /* 0x000000010f077890 */ /* 0x000fc8000fffe0ff */
[----:B------:R-:W-:-:S04]  /*3940*/  UISETP.NE.AND UP0, UPT, UR7, 0x2, UPT ;  /* 0x000000020700788c */ /* 0x000fc8000bf05270 */
[----:B------:R-:W-:Y:S02]  /*3950*/  USEL UR5, URZ, 0x1, UP0 ;  /* 0x00000001ff057887 */ /* 0x000fe40008000000 */
[----:B------:R-:W-:-:S04]  /*3960*/  USEL UR7, UR7, URZ, UP0 ;  /* 0x000000ff07077287 */ /* 0x000fc80008000000 */
[----:B------:R-:W-:Y:S01]  /*3970*/  ULEA UR7, UR7, UR6, 0x3 ;  /* 0x0000000607077291 */ /* 0x000fe2000f8e18ff */
[----:B-1----:R-:W-:-:S04]  /*3980*/  LOP3.LUT R2, R8, UR5, RZ, 0x3c, !PT ;  /* 0x0000000508027c12 */ /* 0x002fc8000f8e3cff */
[----:B------:R-:W-:-:S04]  /*3990*/  SHF.L.U32 R2, R2, 0x1f, RZ ;  /* 0x0000001f02027819 */ /* 0x000fc800000006ff */
[----:B------:R-:W1:Y:S02]  /*39a0*/  SYNCS.PHASECHK.TRANS64.TRYWAIT P0, [UR7], R2 ;  /* 0x00000002ff0075a7 */ /* 0x000e640008001107 */
[----:B-1----:R-:W-:Y:S05]  /*39b0*/  @!P0 BRA `(.L_x_57) ;  /* 0x0000005c00488947 */ /* 0x002fea0003800000 */
.L_x_151:
[----:B------:R-:W-:Y:S01]  /*39c0*/  NOP ;  /* 0x0000000000007918 */ /* 0x000fe20000000000 */
[----:B-1----:R-:W1:Y:S01]  /*39d0*/  LDS R0, [UR4+0x14] ;  /* 0x00001404ff007984 */ /* 0x002e620008000800 */
[----:B------:R-:W-:Y:S01]  /*39e0*/  LOP3.LUT R3, R9, 0xffff, RZ, 0xc0, !PT ;  /* 0x0000ffff09037812 */ /* 0x000fe200078ec0ff */
[----:B------:R-:W-:-:S03]  /*39f0*/  IMAD.MOV.U32 R2, RZ, RZ, 0xffff ;  /* 0x0000ffffff027424 */ /* 0x000fc600078e00ff */
[----:B------:R-:W-:-:S04]  /*3a00*/  SHF.R.U32.HI R3, RZ, 0x5, R3 ;  /* 0x00000005ff037819 */ /* 0x000fc80000011603 */
[----:B------:R-:W-:-:S04]  /*3a10*/  SHF.L.U32 R2, R2, R3, RZ ;  /* 0x0000000302027219 */ /* 0x000fc800000006ff */
[----:B-1----:R-:W-:-:S04]  /*3a20*/  LOP3.LUT R0, R0, R2, RZ, 0xc0, !PT ;  /* 0x0000000200007212 */ /* 0x002fc800078ec0ff */
[----:B------:R-:W-:Y:S01]  /*3a30*/  ISETP.NE.AND P0, PT, R0, R2, PT ;  /* 0x000000020000720c */ /* 0x000fe20003f05270 */
[----:B------:R-:W-:-:S05]  /*3a40*/  IMAD.MOV.U32 R0, RZ, RZ, 0x1 ;  /* 0x00000001ff007424 */ /* 0x000fca00078e00ff */
[----:B------:R-:W-:-:S07]  /*3a50*/  SHF.L.U32 R0, R0, R3, RZ ;  /* 0x0000000300007219 */ /* 0x000fce00000006ff */
[----:B------:R-:W-:Y:S05]  /*3a60*/  @P0 BRA `(.L_x_58) ;  /* 0x00000000005c0947 */ /* 0x000fea0003800000 */
[----:B------:R-:W1:Y:S02]  /*3a70*/  LDS R3, [UR4+0x18] ;  /* 0x00001804ff037984 */ /* 0x000e640008000800 */
[----:B-1----:R-:W-:-:S04]  /*3a80*/  LOP3.LUT R3, R3, R0, RZ, 0xc0, !PT ;  /* 0x0000000003037212 */ /* 0x002fc800078ec0ff */
[----:B------:R-:W-:-:S13]  /*3a90*/  ISETP.NE.AND P0, PT, R3, R0, PT ;  /* 0x000000000300720c */ /* 0x000fda0003f05270 */
[----:B------:R-:W-:Y:S05]  /*3aa0*/  @P0 BRA `(.L_x_59) ;  /* 0x0000000000400947 */ /* 0x000fea0003800000 */
[----:B--2---:R-:W-:Y:S01]  /*3ab0*/  R2UR UR8, R2 ;  /* 0x00000000020872ca */ /* 0x004fe200000e0000 */
[----:B------:R-:W1:Y:S01]  /*3ac0*/  S2R R3, SR_LANEID ;  /* 0x0000000000037919 */ /* 0x000e620000000000 */
[----:B------:R-:W-:Y:S01]  /*3ad0*/  LOP3.LUT R0, RZ, R0, RZ, 0x33, !PT ;  /* 0x00000000ff007212 */ /* 0x000fe200078e33ff */
[----:B------:R-:W-:Y:S02]  /*3ae0*/  VOTEU.ANY UR7, UPT, PT ;  /* 0x0000000000077886 */ /* 0x000fe400038e0100 */
[----:B------:R-:W-:Y:S01]  /*3af0*/  UFLO.U32 UR7, UR7 ;  /* 0x00000007000772bd */ /* 0x000fe200080e0000 */
[----:B------:R-:W2:Y:S07]  /*3b00*/  REDUX UR5, R0 ;  /* 0x00000000000573c4 */ /* 0x000eae0000000000 */
[----:B------:R-:W-:-:S06]  /*3b10*/  ULOP3.LUT UR8, URZ, UR8, URZ, 0x33, !UPT ;  /* 0x00000008ff087292 */ /* 0x000fcc000f8e33ff */
[----:B------:R-:W-:-:S04]  /*3b20*/  IMAD.U32 R2, RZ, RZ, UR8 ;  /* 0x00000008ff027e24 */ /* 0x000fc8000f8e00ff */
[----:B------:R-:W3:Y:S02]  /*3b30*/  REDUX UR6, R2 ;  /* 0x00000000020673c4 */ /* 0x000ee40000000000 */
[----:B------:R4:W-:Y:S01]  /*3b40*/  UTCATOMSWS.AND URZ, UR8 ;  /* 0x0000000800ff79e3 */ /* 0x0009e20008000000 */
[----:B--2---:R-:W-:Y:S01]  /*3b50*/  IMAD.U32 R0, RZ, RZ, UR5 ;  /* 0x00000005ff007e24 */ /* 0x004fe2000f8e00ff */
[----:B-1----:R-:W-:Y:S01]  /*3b60*/  ISETP.EQ.U32.AND P0, PT, R3, UR7, PT ;  /* 0x0000000703007c0c */ /* 0x002fe2000bf02070 */
[----:B---3--:R-:W-:-:S12]  /*3b70*/  IMAD.U32 R2, RZ, RZ, UR6 ;  /* 0x00000006ff027e24 */ /* 0x008fd8000f8e00ff */
[----:B------:R4:W-:Y:S04]  /*3b80*/  @P0 ATOMS.AND RZ, [UR4+0x14], R2 ;  /* 0x00001402ffff098c */ /* 0x0009e8000a800004 */
[----:B------:R4:W-:Y:S01]  /*3b90*/  @P0 ATOMS.AND RZ, [UR4+0x18], R0 ;  /* 0x00001800ffff098c */ /* 0x0009e2000a800004 */
[----:B------:R-:W-:Y:S05]  /*3ba0*/  BRA `(.L_x_60) ;  /* 0x0000000000147947 */ /* 0x000fea0003800000 */
.L_x_59:
[----:B------:R-:W-:Y:S02]  /*3bb0*/  MOV R2, 0x3bd0 ;  /* 0x00003bd000027802 */ /* 0x000fe40000000f00 */
[----:B--2--5:R-:W-:Y:S05]  /*3bc0*/  CALL.REL.NOINC `($__internal_0_$__cuda_sm10x_tcgen05_guardrail_trap_col_being_dealloced_not_returned_by_alloc) ;  /* 0x0000006000347944 */ /* 0x024fea0003c00000 */
[----:B------:R-:W-:Y:S05]  /*3bd0*/  BRA `(.L_x_60) ;  /* 0x0000000000087947 */ /* 0x000fea0003800000 */
.L_x_58:
[----:B------:R-:W-:Y:S02]  /*3be0*/  MOV R2, 0x3c00 ;  /* 0x00003c0000027802 */ /* 0x000fe40000000f00 */
[----:B--2--5:R-:W-:Y:S05]  /*3bf0*/  CALL.REL.NOINC `($__internal_2_$__cuda_sm10x_tcgen05_guardrail_trap_unallocated_columns_being_dealloced) ;  /* 0x0000006000407944 */ /* 0x024fea0003c00000 */
.L_x_60:
[----:B------:R-:W-:Y:S01]  /*3c00*/  NOP ;  /* 0x0000000000007918 */ /* 0x000fe20000000000 */
[----:B----4-:R-:W-:Y:S05]  /*3c10*/  EXIT ;  /* 0x000000000000794d */ /* 0x010fea0003800000 */
.L_x_44:
[----:B------:R-:W-:-:S09]  /*3c20*/  UISETP.NE.OR UP2, UPT, UR8, 0x3, !UP2 ;  /* 0x000000030800788c */ /* 0x000fd2000d745670 */
[----:B------:R-:W-:Y:S05]  /*3c30*/  BRA.U UP2, `(.L_x_61) ;  /* 0x0000001102547547 */ /* 0x000fea000b800000 */
[----:B------:R-:W1:Y:S01]  /*3c40*/  LDC.64 R28, c[0x0][0x988] ;  /* 0x00026200ff1c7b82 */ /* 0x000e620000000a00 */
[----:B------:R-:W2:Y:S01]  /*3c50*/  LDCU.64 UR8, c[0x0][0x888] ;  /* 0x00011100ff0877ac */ /* 0x000ea20008000a00 */
[----:B------:R-:W-:Y:S02]  /*3c60*/  IMAD.MOV.U32 R32, RZ, RZ, 0x1 ;  /* 0x00000001ff207424 */ /* 0x000fe400078e00ff */
[----:B------:R-:W-:Y:S01]  /*3c70*/  IMAD.MOV.U32 R31, RZ, RZ, RZ ;  /* 0x000000ffff1f7224 */ /* 0x000fe200078e00ff */
[----:B------:R-:W4:Y:S03]  /*3c80*/  LDCU.64 UR4, c[0x0][0x890] ;  /* 0x00011200ff0477ac */ /* 0x000f260008000a00 */
[----:B------:R-:W3:Y:S01]  /*3c90*/  LDC.64 R22, c[0x0][0x980] ;  /* 0x00026000ff167b82 */ /* 0x000ee20000000a00 */
[----:B------:R-:W-:Y:S01]  /*3ca0*/  UMOV UR22, 0x400 ;  /* 0x0000040000167882 */ /* 0x000fe20000000000 */
[----:B------:R-:W-:-:S02]  /*3cb0*/  UPLOP3.LUT UP1, UPT, UPT, UPT, UPT, 0x40, 0x4 ;  /* 0x000000000004789c */ /* 0x000fc40003f2e870 */
[----:B------:R-:W-:-:S04]  /*3cc0*/  ULEA UR22, UR45, UR22, 0x18 ;  /* 0x000000162d167291 */ /* 0x000fc8000f8ec0ff */
[----:B------:R-:W3:Y:S01]  /*3cd0*/  LDC R0, c[0x0][0xb30] ;  /* 0x0002cc00ff007b82 */ /* 0x000ee20000000800 */
[----:B------:R-:W-:Y:S02]  /*3ce0*/  UIADD3 UR23, UPT, UPT, UR22, 0x78, URZ ;  /* 0x0000007816177890 */ /* 0x000fe4000fffe0ff */
[----:B------:R-:W-:Y:S02]  /*3cf0*/  UIADD3 UR33, UPT, UPT, UR22, 0x60, URZ ;  /* 0x0000006016217890 */ /* 0x000fe4000fffe0ff */
[----:B------:R-:W-:Y:S02]  /*3d00*/  UIADD3 UR25, UPT, UPT, UR22, 0x68, URZ ;  /* 0x0000006816197890 */ /* 0x000fe4000fffe0ff */
[----:B--2---:R-:W-:Y:S01]  /*3d10*/  UISETP.NE.U32.AND UP4, UPT, UR8, URZ, UPT ;  /* 0x000000ff0800728c */ /* 0x004fe2000bf85070 */
[----:B------:R-:W2:Y:S01]  /*3d20*/  LDC R30, c[0x0][0x370] ;  /* 0x0000dc00ff1e7b82 */ /* 0x000ea20000000800 */
[C---:B-1----:R-:W-:Y:S01]  /*3d30*/  ISETP.NE.AND P0, PT, R29.reuse, 0x1, PT ;  /* 0x000000011d00780c */ /* 0x042fe20003f05270 */
[----:B----4-:R-:W-:Y:S01]  /*3d40*/  UISETP.NE.U32.AND UP5, UPT, UR4, URZ, UPT ;  /* 0x000000ff0400728c */ /* 0x010fe2000bfa5070 */
[----:B------:R-:W-:Y:S01]  /*3d50*/  R2UR UR7, R29 ;  /* 0x000000001d0772ca */ /* 0x000fe200000e0000 */
[----:B------:R-:W-:Y:S01]  /*3d60*/  UIADD3 UR15, UPT, UPT, UR22, 0xb8, URZ ;  /* 0x000000b8160f7890 */ /* 0x000fe2000fffe0ff */
[----:B------:R-:W-:Y:S01]  /*3d70*/  IMAD.MOV.U32 R29, RZ, RZ, 0x2000 ;  /* 0x00002000ff1d7424 */ /* 0x000fe200078e00ff */
[----:B------:R-:W-:-:S02]  /*3d80*/  UIADD3 UR17, UPT, UPT, UR22, 0x70, URZ ;  /* 0x0000007016117890 */ /* 0x000fc4000fffe0ff */
[----:B------:R-:W1:Y:S01]  /*3d90*/  LDC R3, c[0x0][0xb0c] ;  /* 0x0002c300ff037b82 */ /* 0x000e620000000800 */
[----:B---3--:R-:W-:Y:S01]  /*3da0*/  R2UR UR14, R22 ;  /* 0x00000000160e72ca */ /* 0x008fe200000e0000 */
[----:B------:R-:W-:Y:S02]  /*3db0*/  UPRMT UR23, UR45, 0x654, UR23 ;  /* 0x000006542d177896 */ /* 0x000fe40008000017 */
[----:B------:R-:W-:Y:S02]  /*3dc0*/  UPRMT UR31, UR45, 0x654, UR33 ;  /* 0x000006542d1f7896 */ /* 0x000fe40008000021 */
[----:B------:R-:W-:Y:S02]  /*3dd0*/  UPRMT UR30, UR45, 0x654, UR25 ;  /* 0x000006542d1e7896 */ /* 0x000fe40008000019 */
[----:B------:R-:W3:Y:S01]  /*3de0*/  LDC R15, c[0x0][0xb20] ;  /* 0x0002c800ff0f7b82 */ /* 0x000ee20000000800 */
[----:B------:R-:W-:Y:S01]  /*3df0*/  ISETP.NE.AND P1, PT, R0, 0x1, PT ;  /* 0x000000010000780c */ /* 0x000fe20003f25270 */
[----:B------:R-:W-:-:S02]  /*3e00*/  UISETP.NE.AND.EX UP4, UPT, UR9, URZ, UPT, UP4 ;  /* 0x000000ff0900728c */ /* 0x000fc4000bf85340 */
[----:B------:R-:W-:Y:S02]  /*3e10*/  UPRMT UR15, URZ, 0x654, UR15 ;  /* 0x00000654ff0f7896 */ /* 0x000fe4000800000f */
[----:B------:R-:W-:Y:S02]  /*3e20*/  UPRMT UR45, UR45, 0x654, UR17 ;  /* 0x000006542d2d7896 */ /* 0x000fe40008000011 */
[----:B------:R-:W4:Y:S01]  /*3e30*/  LDC.64 R34, c[0x0][0x348] ;  /* 0x0000d200ff227b82 */ /* 0x000f220000000a00 */
[----:B------:R-:W-:Y:S01]  /*3e40*/  UISETP.NE.AND.EX UP5, UPT, UR5, URZ, UPT, UP5 ;  /* 0x000000ff0500728c */ /* 0x000fe2000bfa5350 */
[----:B------:R-:W-:-:S06]  /*3e50*/  VOTEU.ANY UP3, P0 ;  /* 0x0000000000ff7886 */ /* 0x000fcc0000060100 */
[----:B------:R-:W1:Y:S08]  /*3e60*/  LDC.64 R18, c[0x0][0xb10] ;  /* 0x0002c400ff127b82 */ /* 0x000e700000000a00 */
[----:B------:R-:W1:Y:S08]  /*3e70*/  LDC.64 R6, c[0x0][0xb18] ;  /* 0x0002c600ff067b82 */ /* 0x000e700000000a00 */
[----:B------:R-:W1:Y:S08]  /*3e80*/  LDC.64 R4, c[0x0][0xb28] ;  /* 0x0002ca00ff047b82 */ /* 0x000e700000000a00 */
[----:B------:R-:W1:Y:S08]  /*3e90*/  LDC.64 R20, c[0x0][0x990] ;  /* 0x00026400ff147b82 */ /* 0x000e700000000a00 */
[----:B--23--:R-:W1:Y:S02]  /*3ea0*/  LDC R16, c[0x0][0x374] ;  /* 0x0000dd00ff107b82 */ /* 0x00ce640000000800 */
.L_x_72:
[----:B------:R-:W-:Y:S04]  /*3eb0*/  SHF.L.U32 R2, R31, 0x1f, RZ ;  /* 0x0000001f1f027819 */ /* 0x000fe800000006ff */
[----:B--2---:R-:W2:Y:S02]  /*3ec0*/  SYNCS.PHASECHK.TRANS64.TRYWAIT P0, [UR22+0xb0], R2 ;  /* 0x0000b002ff0075a7 */ /* 0x004ea40008001116 */
[----:B--2---:R-:W-:Y:S05]  /*3ed0*/  @!P0 BRA `(.L_x_62) ;  /* 0x0000005800188947 */ /* 0x004fea0003800000 */
.L_x_153:
[----:B------:R-:W3:Y:S01]  /*3ee0*/  LDS.128 R24, [UR22+0xf0] ;  /* 0x0000f016ff187984 */ /* 0x000ee20008000c00 */
[----:B------:R-:W-:Y:S01]  /*3ef0*/  ISETP.GE.AND P0, PT, R40, 0x1, PT ;  /* 0x000000012800780c */ /* 0x000fe20003f06270 */
[----:B------:R-:W-:Y:S01]  /*3f00*/  @!PT LDS RZ, [RZ] ;  /* 0x00000000fffff984 */ /* 0x000fe20000000800 */
[----:B------:R-:W-:Y:S01]  /*3f10*/  @!PT LDS RZ, [RZ] ;  /* 0x00000000fffff984 */ /* 0x000fe20000000800 */
[----:B------:R-:W-:Y:S01]  /*3f20*/  @!PT LDS RZ, [RZ] ;  /* 0x00000000fffff984 */ /* 0x000fe20000000800 */
[----:B------:R-:W-:Y:S01]  /*3f30*/  @!PT LDS RZ, [RZ] ;  /* 0x00000000fffff984 */ /* 0x000fe20000000800 */
[----:B------:R1:W-:Y:S06]  /*3f40*/  MEMBAR.ALL.CTA ;  /* 0x0000000000007992 */ /* 0x0003ec0000008000 */
[----:B-1----:R-:W1:Y:S02]  /*3f50*/  FENCE.VIEW.ASYNC.S ;  /* 0x00000000000073c6 */ /* 0x002e640000000000 */
[----:B-1----:R-:W-:Y:S01]  /*3f60*/  SYNCS.ARRIVE.TRANS64.RED.A1T0 RZ, [UR15], RZ ;  /* 0x000000ffffff79a7 */ /* 0x002fe2000810040f */
[----:B---3--:R-:W-:Y:S11]  /*3f70*/  LOP3.LUT P3, RZ, R26, 0x1, RZ, 0xc0, !PT ;  /* 0x000000011aff7812 */ /* 0x008ff6000786c0ff */
[----:B------:R-:W-:Y:S02]  /*3f80*/  @!UPT UIADD3 URZ, UPT, UPT, URZ, URZ, URZ ;  /* 0x000000fffffff290 */ /* 0x000fe4000fffe0ff */
[----:B------:R-:W-:Y:S02]  /*3f90*/  @P3 MOV R11, R24 ;  /* 0x00000018000b3202 */ /* 0x000fe40000000f00 */
[----:B------:R-:W-:Y:S01]  /*3fa0*/  @P3 LOP3.LUT R10, R25, 0xffff, RZ, 0xc0, !PT ;  /* 0x0000ffff190a3812 */ /* 0x000fe200078ec0ff */
[----:B------:R-:W-:Y:S06]  /*3fb0*/  @!P0 BRA `(.L_x_63) ;  /* 0x0000000000a48947 */ /* 0x000fec0003800000 */
[----:B--2---:R-:W-:Y:S01]  /*3fc0*/  IMAD.HI.U32 R0, R16, R7, RZ ;  /* 0x0000000710007227 */ /* 0x004fe200078e00ff */
[----:B------:R-:W-:Y:S02]  /*3fd0*/  ISETP.NE.AND P0, PT, R6, 0x1, PT ;  /* 0x000000010600780c */ /* 0x000fe40003f05270 */
[----:B------:R-:W-:Y:S01]  /*3fe0*/  ISETP.NE.AND P2, PT, R40, 0x1, PT ;  /* 0x000000012800780c */ /* 0x000fe20003f45270 */
[----:B------:R-:W-:Y:S01]  /*3ff0*/  IMAD.HI.U32 R9, R30, R18, RZ ;  /* 0x000000121e097227 */ /* 0x000fe200078e00ff */
[----:B------:R-:W-:Y:S02]  /*4000*/  SHF.R.U32.HI R0, RZ, R15, R0 ;  /* 0x0000000fff007219 */ /* 0x000fe40000011600 */
[----:B------:R-:W-:Y:S01]  /*4010*/  ISETP.NE.AND P4, PT, R3, 0x1, PT ;  /* 0x000000010300780c */ /* 0x000fe20003f85270 */
[----:B------:R-:W-:Y:S01]  /*4020*/  IMAD.HI.U32 R13, R10, R7, RZ ;  /* 0x000000070a0d7227 */ /* 0x000fe200078e00ff */
[----:B------:R-:W-:Y:S02]  /*4030*/  SHF.R.U32.HI R9, RZ, R19, R9 ;  /* 0x00000013ff097219 */ /* 0x000fe40000011609 */
[----:B------:R-:W-:Y:S01]  /*4040*/  SEL R0, R16, R0, !P0 ;  /* 0x0000000010007207 */ /* 0x000fe20004000000 */
[----:B------:R-:W-:Y:S01]  /*4050*/  IMAD.HI.U32 R12, R11, R18, RZ ;  /* 0x000000120b0c7227 */ /* 0x000fe200078e00ff */
[----:B------:R-:W-:Y:S03]  /*4060*/  SEL R9, R30, R9, !P4 ;  /* 0x000000091e097207 */ /* 0x000fe60006000000 */
[-C--:B------:R-:W-:Y:S01]  /*4070*/  IMAD.HI.U32 R8, R0, R4.reuse, RZ ;  /* 0x0000000400087227 */ /* 0x080fe200078e00ff */
[----:B------:R-:W-:Y:S03]  /*4080*/  SHF.R.U32.HI R12, RZ, R19, R12 ;  /* 0x00000013ff0c7219 */ /* 0x000fe6000001160c */
[----:B------:R-:W-:Y:S01]  /*4090*/  IMAD.HI.U32 R2, R9, R4, RZ ;  /* 0x0000000409027227 */ /* 0x000fe200078e00ff */
[----:B------:R-:W-:Y:S02]  /*40a0*/  @P2 SHF.R.U32.HI R0, RZ, R5, R8 ;  /* 0x00000005ff002219 */ /* 0x000fe40000011608 */
[----:B------:R-:W-:Y:S02]  /*40b0*/  SHF.R.U32.HI R8, RZ, R15, R13 ;  /* 0x0000000fff087219 */ /* 0x000fe4000001160d */
[----:B------:R-:W-:Y:S01]  /*40c0*/  @P2 SHF.R.U32.HI R9, RZ, R5, R2 ;  /* 0x00000005ff092219 */ /* 0x000fe20000011602 */
[----:B------:R-:W-:Y:S01]  /*40d0*/  IMAD R0, R40, R0, RZ ;  /* 0x0000000028007224 */ /* 0x000fe200078e02ff */
[----:B------:R-:W-:Y:S02]  /*40e0*/  SEL R8, R10, R8, !P0 ;  /* 0x000000080a087207 */ /* 0x000fe40004000000 */
[----:B------:R-:W-:Y:S01]  /*40f0*/  SEL R2, R11, R12, !P4 ;  /* 0x0000000c0b027207 */ /* 0x000fe20006000000 */
[----:B------:R-:W-:Y:S01]  /*4100*/  IMAD R12, R40, R9, RZ ;  /* 0x00000009280c7224 */ /* 0x000fe200078e02ff */
[C---:B------:R-:W-:Y:S01]  /*4110*/  ISETP.GE.AND P0, PT, R8.reuse, R0, PT ;  /* 0x000000000800720c */ /* 0x040fe20003f06270 */
[----:B------:R-:W-:Y:S03]  /*4120*/  IMAD.HI.U32 R0, R8, R4, RZ ;  /* 0x0000000408007227 */ /* 0x000fe600078e00ff */
[----:B------:R-:W-:Y:S02]  /*4130*/  ISETP.GE.OR P0, PT, R2, R12, P0 ;  /* 0x0000000c0200720c */ /* 0x000fe40000706670 */
[-C--:B------:R-:W-:Y:S04]  /*4140*/  SHF.R.U32.HI R0, RZ, R5.reuse, R0 ;  /* 0x00000005ff007219 */ /* 0x080fe80000011600 */
[----:B------:R-:W-:Y:S05]  /*4150*/  SEL R13, R8, R0, !P2 ;  /* 0x00000000080d7207 */ /* 0x000fea0005000000 */
[----:B------:R-:W-:Y:S02]  /*4160*/  IMAD.MOV R12, RZ, RZ, -R13 ;  /* 0x000000ffff0c7224 */ /* 0x000fe400078e0a0d */
[----:B------:R-:W-:Y:S04]  /*4170*/  @!P0 IMAD.HI.U32 R0, R2, R4, RZ ;  /* 0x0000000402008227 */ /* 0x000fe800078e00ff */
[----:B------:R-:W-:Y:S01]  /*4180*/  IMAD R12, R40, R12, R8 ;  /* 0x0000000c280c7224 */ /* 0x000fe200078e0208 */
[----:B------:R-:W-:Y:S04]  /*4190*/  @!P0 SHF.R.U32.HI R0, RZ, R5, R0 ;  /* 0x00000005ff008219 */ /* 0x000fe80000011600 */
[----:B------:R-:W-:Y:S04]  /*41a0*/  @!P0 SEL R0, R2, R0, !P2 ;  /* 0x0000000002008207 */ /* 0x000fe80005000000 */
[----:B------:R-:W-:Y:S01]  /*41b0*/  @!P0 IADD3 R13, PT, PT, R13, -R0, RZ ;  /* 0x800000000d0d8210 */ /* 0x000fe20007ffe0ff */
[----:B------:R-:W-:Y:S01]  /*41c0*/  @!P0 IMAD R0, R9, R12, R0 ;  /* 0x0000000c09008224 */ /* 0x000fe200078e0200 */
[----:B------:R-:W-:Y:S01]  /*41d0*/  IADD3 R9, PT, PT, -R8, RZ, RZ ;  /* 0x000000ff08097210 */ /* 0x000fe20007ffe1ff */
[--C-:B------:R-:W-:Y:S02]  /*41e0*/  IMAD.MOV R12, RZ, RZ, -R2.reuse ;  /* 0x000000ffff0c7224 */ /* 0x100fe400078e0a02 */
[----:B------:R-:W-:Y:S02]  /*41f0*/  @!P0 IMAD R8, R13, R40, R2 ;  /* 0x000000280d088224 */ /* 0x000fe400078e0202 */
[----:B------:R-:W-:Y:S02]  /*4200*/  @!P0 IMAD.MOV.U32 R2, RZ, RZ, R0 ;  /* 0x000000ffff028224 */ /* 0x000fe400078e0000 */
[----:B------:R-:W-:Y:S02]  /*4210*/  IMAD R11, R3, R12, R11 ;  /* 0x0000000c030b7224 */ /* 0x000fe400078e020b */
[----:B------:R-:W-:Y:S02]  /*4220*/  IMAD R10, R6, R9, R10 ;  /* 0x00000009060a7224 */ /* 0x000fe400078e020a */
[----:B------:R-:W-:Y:S02]  /*4230*/  IMAD R11, R2, R3, R11 ;  /* 0x00000003020b7224 */ /* 0x000fe400078e020b */
[----:B------:R-:W-:Y:S02]  /*4240*/  IMAD R10, R8, R6, R10 ;  /* 0x00000006080a7224 */ /* 0x000fe400078e020a */
.L_x_63:
[----:B------:R-:W-:Y:S05]  /*4250*/  BRA.U UP1, `(.L_x_64) ;  /* 0x0000000101107547 */ /* 0x000fea000b800000 */
[----:B--2---:R-:W-:Y:S04]  /*4260*/  MOV R2, UR6 ;  /* 0x0000000600027c02 */ /* 0x004fe80008000f00 */
[----:B------:R-:W-:Y:S04]  /*4270*/  SHF.L.U32 R2, R2, 0x1f, RZ ;  /* 0x0000001f02027819 */ /* 0x000fe800000006ff */
[----:B------:R-:W1:Y:S02]  /*4280*/  SYNCS.PHASECHK.TRANS64.TRYWAIT P0, [UR22+0xa8], R2 ;  /* 0x0000a802ff0075a7 */ /* 0x000e640008001116 */
[----:B-1----:R-:W-:Y:S05]  /*4290*/  @!P0 BRA `(.L_x_65) ;  /* 0x0000005400408947 */ /* 0x002fea0003800000 */
.L_x_64:
[----:B------:R-:W-:Y:S02]  /*42a0*/  R2UR UR34, R14 ;  /* 0x000000000e2272ca */ /* 0x000fe400000e0000 */
[----:B------:R-:W-:Y:S02]  /*42b0*/  ISETP.NE.U32.AND P0, PT, RZ, UR4, PT ;  /* 0x00000004ff007c0c */ /* 0x000fe4000bf05070 */
[----:B------:R-:W-:Y:S02]  /*42c0*/  SHF.L.U32 R14, R32, 0x1f, RZ ;  /* 0x0000001f200e7819 */ /* 0x000fe400000006ff */
[----:B------:R-:W-:Y:S07]  /*42d0*/  ISETP.NE.AND.EX P0, PT, RZ, UR5, PT, P0 ;  /* 0x00000005ff007c0c */ /* 0x000fee000bf05300 */
[----:B------:R-:W-:Y:S01]  /*42e0*/  USHF.L.U32 UR34, UR34, 0x7, URZ ;  /* 0x0000000722227899 */ /* 0x000fe200080006ff */
[----:B------:R-:W-:Y:S11]  /*42f0*/  BRA.U !UP5, `(.L_x_66) ;  /* 0x000000010d347547 */ /* 0x000ff6000b800000 */
[----:B------:R-:W-:Y:S01]  /*4300*/  UPLOP3.LUT UP0, UPT, UPT, UPT, UP4, 0x80, 0x8 ;  /* 0x000000000008789c */ /* 0x000fe20003f0f040 */
[----:B-12---:R-:W-:Y:S02]  /*4310*/  HFMA2 R0, -RZ, RZ, 0, 5.9604644775390625e-08 ;  /* 0x00000001ff007431 */ /* 0x006fe400000001ff */
[----:B------:R-:W-:Y:S03]  /*4320*/  IMAD.MOV.U32 R92, RZ, RZ, 0x1 ;  /* 0x00000001ff5c7424 */ /* 0x000fe600078e00ff */
[----:B------:R-:W-:Y:S05]  /*4330*/  PLOP3.LUT P2, PT, PT, PT, UP0, 0x80, 0x8 ;  /* 0x000000000008781c */ /* 0x000fea0003f4f008 */
[----:B------:R-:W1:Y:S01]  /*4340*/  @UP0 LDCU.64 UR10, c[0x0][0x888] ;  /* 0x00011100ff0a07ac */ /* 0x000e620008000a00 */
[----:B------:R-:W-:Y:S07]  /*4350*/  @UP0 UIMAD UR8, UR57, UR4, URZ ;  /* 0x00000004390802a4 */ /* 0x000fee000f8e02ff */
[----:B------:R-:W-:Y:S01]  /*4360*/  @!P2 PRMT R92, R0, 0x7610, R92 ;  /* 0x00007610005ca816 */ /* 0x000fe2000000005c */
[----:B-1----:R-:W-:Y:S03]  /*4370*/  @UP0 UIMAD.WIDE UR10, UR8, 0x4, UR10 ;  /* 0x00000004080a08a5 */ /* 0x002fe6000f8e020a */
[----:B------:R-:W1:Y:S03]  /*4380*/  @!UP0 LDCU UR8, c[0x0][0x880] ;  /* 0x00011000ff0887ac */ /* 0x000e660008000800 */
[----:B------:R-:W-:Y:S01]  /*4390*/  IMAD.U32 R8, RZ, RZ, UR10 ;  /* 0x0000000aff087e24 */ /* 0x000fe2000f8e00ff */
[----:B------:R-:W-:Y:S05]  /*43a0*/  MOV R9, UR11 ;  /* 0x0000000b00097c02 */ /* 0x000fea0008000f00 */
[----:B-----5:R3:W5:Y:S02]  /*43b0*/  @P2 LDG.E R49, desc[UR48][R8.64] ;  /* 0x0000003008312981 */ /* 0x020764000c1e1900 */
[----:B-1-3--:R-:W-:Y:S07]  /*43c0*/  @!P2 IMAD.U32 R49, RZ, RZ, UR8 ;  /* 0x00000008ff31ae24 */ /* 0x00afee000f8e00ff */
.L_x_66:
[----:B-----5:R-:W-:Y:S01]  /*43d0*/  @!P0 FSETP.EQ.AND P4, PT, R49, RZ, PT ;  /* 0x000000ff3100820b */ /* 0x020fe20003f82000 */
[----:B------:R-:W-:Y:S01]  /*43e0*/  @!UPT UIADD3 URZ, UPT, UPT, URZ, URZ, URZ ;  /* 0x000000fffffff290 */ /* 0x000fe2000fffe0ff */
[----:B------:R-:W-:Y:S11]  /*43f0*/  @!P0 BRA `(.L_x_67) ;  /* 0x0000000000148947 */ /* 0x000ff60003800000 */
[----:B------:R-:W-:Y:S02]  /*4400*/  LOP3.LUT P0, RZ, R92, 0xff, RZ, 0xc0, !PT ;  /* 0x000000ff5cff7812 */ /* 0x000fe4000780c0ff */
[----:B------:R-:W-:Y:S04]  /*4410*/  PLOP3.LUT P4, PT, PT, PT, UP0, 0x80, 0x8 ;  /* 0x000000000008781c */ /* 0x000fe80003f8f008 */
[----:B------:R-:W-:Y:S07]  /*4420*/  PLOP3.LUT P4, PT, P4, PT, PT, 0x8, 0x80 ;  /* 0x000000000080781c */ /* 0x000fee000278e170 */
[----:B------:R-:W-:Y:S11]  /*4430*/  @P0 FSETP.EQ.AND P4, PT, R49, RZ, PT ;  /* 0x000000ff3100020b */ /* 0x000ff60003f82000 */
[----:B------:R-:W-:Y:S02]  /*4440*/  @!UPT UIADD3 URZ, UPT, UPT, URZ, URZ, URZ ;  /* 0x000000fffffff290 */ /* 0x000fe4000fffe0ff */
.L_x_67:
[----:B------:R-:W-:Y:S01]  /*4450*/  ISETP.NE.AND P0, PT, R22, 0x1, PT ;  /* 0x000000011600780c */ /* 0x000fe20003f05270 */
[----:B------:R-:W3:Y:S01]  /*4460*/  SYNCS.PHASECHK.TRANS64.TRYWAIT P2, [UR22+0x80], R14 ;  /* 0x0000800eff0075a7 */ /* 0x000ee20008041116 */
[----:B------:R-:W-:Y:S04]  /*4470*/  IMAD.SHL.U32 R17, R17, 0x80, RZ ;  /* 0x0000008011117824 */ /* 0x000fe800078e00ff */
[C---:B------:R-:W-:Y:S01]  /*4480*/  IMAD.HI.U32 R8, R17.reuse, R23, RZ ;  /* 0x0000001711087227 */ /* 0x040fe200078e00ff */
[C---:B------:R-:W-:Y:S04]  /*4490*/  R2UR UR35, R17.reuse ;  /* 0x00000000112372ca */ /* 0x040fe800000e0000 */
[----:B------:R-:W-:Y:S04]  /*44a0*/  SHF.R.U32.HI R8, RZ, R28, R8 ;  /* 0x0000001cff087219 */ /* 0x000fe80000011608 */
[----:B------:R-:W-:Y:S02]  /*44b0*/  SEL R8, R17, R8, !P0 ;  /* 0x0000000811087207 */ /* 0x000fe40004000000 */
[----:B------:R-:W-:Y:S02]  /*44c0*/  ELECT P0, URZ, PT ;  /* 0x0000000000ff782f */ /* 0x000fe40003800000 */
[C---:B------:R-:W-:Y:S01]  /*44d0*/  R2UR UR8, R8.reuse ;  /* 0x00000000080872ca */ /* 0x040fe200000e0000 */
[C---:B-12---:R-:W-:Y:S01]  /*44e0*/  IMAD.HI.U32 R0, R8.reuse, R20, RZ ;  /* 0x0000001408007227 */ /* 0x046fe200078e00ff */
[----:B------:R-:W-:Y:S02]  /*44f0*/  PLOP3.LUT P4, PT, P4, P0, PT, 0xf2, 0x2f ;  /* 0x00000000002f781c */ /* 0x000fe40002781e72 */
[----:B------:R-:W-:Y:S01]  /*4500*/  R2UR UR36, R8 ;  /* 0x00000000082472ca */ /* 0x000fe200000e0000 */
[----:B------:R-:W-:Y:S01]  /*4510*/  IMAD.MOV R2, RZ, RZ, -R8 ;  /* 0x000000ffff027224 */ /* 0x000fe200078e0a08 */
[----:B------:R-:W-:Y:S04]  /*4520*/  SHF.R.U32.HI R0, RZ, R21, R0 ;  /* 0x00000015ff007219 */ /* 0x000fe80000011600 */
[----:B------:R-:W-:Y:S02]  /*4530*/  R2UR UR37, R0 ;  /* 0x00000000002572ca */ /* 0x000fe400000e0000 */
[----:B------:R-:W-:Y:S03]  /*4540*/  R2UR UR9, R2 ;  /* 0x00000000020972ca */ /* 0x000fe600000e0000 */
[----:B----4-:R-:W-:Y:S05]  /*4550*/  @!P4 IADD3 R8, P0, PT, R34, 0x580, RZ ;  /* 0x000005802208c810 */ /* 0x010fea0007f1e0ff */
[----:B------:R-:W-:Y:S03]  /*4560*/  @!P4 IMAD.X R2, RZ, RZ, R35, P0 ;  /* 0x000000ffff02c224 */ /* 0x000fe600000e0623 */
[----:B------:R-:W-:Y:S02]  /*4570*/  USEL UR37, UR8, UR37, !UP3 ;  /* 0x0000002508257287 */ /* 0x000fe4000d800000 */
[----:B------:R-:W-:Y:S04]  /*4580*/  UIMAD UR35, UR14, UR9, UR35 ;  /* 0x000000090e2372a4 */ /* 0x000fe8000f8e0223 */
[----:B------:R-:W-:Y:S05]  /*4590*/  IMAD R0, RZ, RZ, -UR37 ;  /* 0x80000025ff007e24 */ /* 0x000fea000f8e02ff */
[----:B------:R-:W-:Y:S11]  /*45a0*/  R2UR UR8, R0 ;  /* 0x00000000000872ca */ /* 0x000ff600000e0000 */
[----:B------:R-:W-:Y:S02]  /*45b0*/  @!UPT UIADD3 URZ, UPT, UPT, URZ, URZ, URZ ;  /* 0x000000fffffff290 */ /* 0x000fe4000fffe0ff */
[----:B------:R-:W-:Y:S01]  /*45c0*/  UIMAD UR36, UR7, UR8, UR36 ;  /* 0x00000008072472a4 */ /* 0x000fe2000f8e0224 */
[----:B---3--:R-:W-:Y:S11]  /*45d0*/  @!P2 BRA `(.L_x_68) ;  /* 0x000000500088a947 */ /* 0x008ff60003800000 */
.L_x_156:
[----:B------:R-:W-:Y:S01]  /*45e0*/  @!P4 R2UR UR8, R8 ;  /* 0x000000000808c2ca */ /* 0x000fe200000e0000 */
[----:B------:R-:W-:Y:S01]  /*45f0*/  VOTEU.ALL UP2, P4 ;  /* 0x0000000000ff7886 */ /* 0x000fe20002040000 */
[----:B------:R-:W-:Y:S01]  /*4600*/  @!P4 R2UR UR9, R2 ;  /* 0x000000000209c2ca */ /* 0x000fe200000e0000 */
[----:B------:R-:W-:Y:S01]  /*4610*/  VOTEU.ALL UP1, P4 ;  /* 0x0000000000ff7886 */ /* 0x000fe20002020000 */
[----:B-1----:R-:W-:Y:S02]  /*4620*/  @!P4 IMAD.MOV.U32 R0, RZ, RZ, 0x2000 ;  /* 0x00002000ff00c424 */ /* 0x002fe400078e00ff */
[----:B------:R-:W-:Y:S07]  /*4630*/  @!UP2 UIADD3 UR32, UPT, UPT, UR22, 0x200, URZ ;  /* 0x000002001620a890 */ /* 0x000fee000fffe0ff */
[----:B------:R-:W-:Y:S02]  /*4640*/  IMAD.U32 R8, RZ, RZ, UR8 ;  /* 0x00000008ff087e24 */ /* 0x000fe4000f8e00ff */
[----:B------:R-:W-:Y:S01]  /*4650*/  IMAD.U32 R9, RZ, RZ, UR9 ;  /* 0x00000009ff097e24 */ /* 0x000fe2000f8e00ff */
[----:B------:R-:W-:Y:S02]  /*4660*/  @!UP2 UPRMT UR9, URZ, 0x40, URZ ;  /* 0x00000040ff09a896 */ /* 0x000fe400080000ff */
[----:B------:R-:W-:Y:S02]  /*4670*/  @!P4 R2UR UR10, R8 ;  /* 0x00000000080ac2ca */ /* 0x000fe400000e0000 */
[----:B------:R-:W-:Y:S01]  /*4680*/  @!P4 R2UR UR11, R9 ;  /* 0x00000000090bc2ca */ /* 0x000fe200000e0000 */
[----:B------:R-:W-:Y:S01]  /*4690*/  @!UP2 UPRMT UR8, UR9, 0x5410, URZ ;  /* 0x000054100908a896 */ /* 0x000fe200080000ff */
[----:B------:R-:W-:Y:S05]  /*46a0*/  @!P4 IADD3 R8, P0, PT, R34, 0x580, RZ ;  /* 0x000005802208c810 */ /* 0x000fea0007f1e0ff */
[----:B------:R-:W-:Y:S06]  /*46b0*/  @!P4 IMAD.X R2, RZ, RZ, R35, P0 ;  /* 0x000000ffff02c224 */ /* 0x000fec00000e0623 */
[----:B------:R1:W-:Y:S01]  /*46c0*/  @!UP1 UTMALDG.4D.IM2COL [UR32], [UR10], UR8 ;  /* 0x000000200a0093b4 */ /* 0x0003e20008058008 */
[----:B------:R1:W-:Y:S01]  /*46d0*/  @!P4 SYNCS.ARRIVE.TRANS64.RED.A0TR RZ, [UR22+0x60], R0 ;  /* 0x00006000ffffc9a7 */ /* 0x0003e20008300416 */
[----:B------:R-:W-:Y:S01]  /*46e0*/  SYNCS.ARRIVE.TRANS64.RED.A1T0 RZ, [UR31], RZ ;  /* 0x000000ffffff79a7 */ /* 0x000fe2000810041f */
[----:B------:R-:W2:Y:S02]  /*46f0*/  SYNCS.PHASECHK.TRANS64.TRYWAIT P2, [UR22+0x88], R14 ;  /* 0x0000880eff0075a7 */ /* 0x000ea40008041116 */
[----:B-12---:R-:W-:Y:S05]  /*4700*/  @!P2 BRA `(.L_x_69) ;  /* 0x000000500054a947 */ /* 0x006fea0003800000 */
.L_x_158:
[----:B------:R-:W-:Y:S01]  /*4710*/  @!P4 R2UR UR8, R2 ;  /* 0x000000000208c2ca */ /* 0x000fe200000e0000 */
[----:B------:R-:W-:Y:S01]  /*4720*/  VOTEU.ALL UP2, P4 ;  /* 0x0000000000ff7886 */ /* 0x000fe20002040000 */
[----:B------:R-:W-:Y:S01]  /*4730*/  @!P4 R2UR UR9, R8 ;  /* 0x000000000809c2ca */ /* 0x000fe200000e0000 */
[----:B------:R-:W-:Y:S01]  /*4740*/  VOTEU.ALL UP1, P4 ;  /* 0x0000000000ff7886 */ /* 0x000fe20002020000 */
[----:B-1----:R-:W-:Y:S01]  /*4750*/  @!P4 IMAD.MOV.U32 R0, RZ, RZ, 0x2000 ;  /* 0x00002000ff00c424 */ /* 0x002fe200078e00ff */
[----:B------:R-:W-:Y:S01]  /*4760*/  UMOV UR27, UR35 ;  /* 0x00000023001b7c82 */ /* 0x000fe20008000000 */
[----:B------:R-:W-:Y:S02]  /*4770*/  @!UP2 UIADD3 UR26, UPT, UPT, UR34, 0x20, URZ ;  /* 0x00000020221aa890 */ /* 0x000fe4000fffe0ff */
[----:B------:R-:W-:Y:S01]  /*4780*/  @!UP2 UIADD3 UR24, UPT, UPT, UR22, 0x2200, URZ ;  /* 0x000022001618a890 */ /* 0x000fe2000fffe0ff */
[----:B------:R-:W-:Y:S01]  /*4790*/  UMOV UR28, UR36 ;  /* 0x00000024001c7c82 */ /* 0x000fe20008000000 */
[----:B------:R-:W-:Y:S03]  /*47a0*/  UMOV UR29, UR37 ;  /* 0x00000025001d7c82 */ /* 0x000fe60008000000 */
        /* <DEDUP_REMOVED lines=13> */
.L_x_160:
[----:B------:R-:W2:Y:S01]  /*4880*/  LDC.64 R12, c[0x0][0xb18] ;  /* 0x0002c600ff0c7b82 */ /* 0x000ea20000000a00 */
[----:B------:R-:W-:Y:S01]  /*4890*/  @!P4 R2UR UR8, R2 ;  /* 0x000000000208c2ca */ /* 0x000fe200000e0000 */
[----:B------:R-:W-:Y:S01]  /*48a0*/  VOTEU.ALL UP2, P4 ;  /* 0x0000000000ff7886 */ /* 0x000fe20002040000 */
[----:B------:R-:W-:Y:S01]  /*48b0*/  @!P4 R2UR UR9, R8 ;  /* 0x000000000809c2ca */ /* 0x000fe200000e0000 */
[----:B------:R-:W-:Y:S01]  /*48c0*/  VOTEU.ALL UP1, P4 ;  /* 0x0000000000ff7886 */ /* 0x000fe20002020000 */
[----:B-1----:R-:W-:Y:S03]  /*48d0*/  @!P4 IMAD.MOV.U32 R0, RZ, RZ, 0x2000 ;  /* 0x00002000ff00c424 */ /* 0x002fe600078e00ff */
[----:B------:R-:W1:Y:S01]  /*48e0*/  @!P1 LDC R2, c[0x0][0xb0c] ;  /* 0x0002c300ff029b82 */ /* 0x000e620000000800 */
[----:B------:R-:W-:Y:S01]  /*48f0*/  @!UP2 UIADD3 UR18, UPT, UPT, UR34, 0x40, URZ ;  /* 0x000000402212a890 */ /* 0x000fe2000fffe0ff */
[----:B------:R-:W-:Y:S01]  /*4900*/  @P3 SHF.R.U32.HI R24, RZ, 0x10, R25 ;  /* 0x00000010ff183819 */ /* 0x000fe20000011619 */
[----:B------:R-:W-:Y:S01]  /*4910*/  @!UP2 UIADD3 UR16, UPT, UPT, UR22, 0x4200, URZ ;  /* 0x000042001610a890 */ /* 0x000fe2000fffe0ff */
[----:B------:R-:W-:Y:S01]  /*4920*/  UMOV UR19, UR35 ;  /* 0x0000002300137c82 */ /* 0x000fe20008000000 */
[----:B------:R-:W-:Y:S01]  /*4930*/  UMOV UR20, UR36 ;  /* 0x0000002400147c82 */ /* 0x000fe20008000000 */
[----:B------:R-:W-:Y:S01]  /*4940*/  UMOV UR21, UR37 ;  /* 0x0000002500157c82 */ /* 0x000fe20008000000 */
[----:B------:R-:W-:Y:S01]  /*4950*/  IMAD.U32 R9, RZ, RZ, UR8 ;  /* 0x00000008ff097e24 */ /* 0x000fe2000f8e00ff */
[----:B------:R-:W-:Y:S01]  /*4960*/  @P3 R2UR UR57, R24 ;  /* 0x00000000183932ca */ /* 0x000fe200000e0000 */
[----:B------:R-:W-:Y:S01]  /*4970*/  IMAD.U32 R8, RZ, RZ, UR9 ;  /* 0x00000009ff087e24 */ /* 0x000fe2000f8e00ff */
[----:B------:R-:W-:Y:S02]  /*4980*/  @!UP2 UPRMT UR9, URZ, 0x40, URZ ;  /* 0x00000040ff09a896 */ /* 0x000fe400080000ff */
[----:B------:R-:W-:Y:S02]  /*4990*/  @!P4 R2UR UR11, R9 ;  /* 0x00000000090bc2ca */ /* 0x000fe400000e0000 */
[----:B------:R-:W-:Y:S01]  /*49a0*/  @!P4 R2UR UR10, R8 ;  /* 0x00000000080ac2ca */ /* 0x000fe200000e0000 */
[----:B------:R-:W-:Y:S01]  /*49b0*/  @!UP2 UPRMT UR8, UR9, 0x5410, URZ ;  /* 0x000054100908a896 */ /* 0x000fe200080000ff */
[----:B------:R-:W3:Y:S11]  /*49c0*/  LDC.64 R8, c[0x0][0xb10] ;  /* 0x0002c400ff087b82 */ /* 0x000ef60000000a00 */
[----:B------:R4:W-:Y:S01]  /*49d0*/  @!UP1 UTMALDG.4D.IM2COL [UR16], [UR10], UR8 ;  /* 0x000000100a0093b4 */ /* 0x0009e20008058008 */
[----:B------:R5:W-:Y:S01]  /*49e0*/  @!P4 SYNCS.ARRIVE.TRANS64.RED.A0TR RZ, [UR22+0x70], R0 ;  /* 0x00007000ffffc9a7 */ /* 0x000be20008300416 */
[C---:B---3--:R-:W-:Y:S01]  /*49f0*/  @!P1 IMAD.HI.U32 R8, R11.reuse, R8, RZ ;  /* 0x000000080b089227 */ /* 0x048fe200078e00ff */
[----:B--2---:R-:W-:Y:S02]  /*4a00*/  @!P1 ISETP.NE.AND P0, PT, R12, 0x1, PT ;  /* 0x000000010c00980c */ /* 0x004fe40003f05270 */
[----:B-1----:R-:W-:Y:S01]  /*4a10*/  @!P1 ISETP.NE.AND P2, PT, R2, 0x1, PT ;  /* 0x000000010200980c */ /* 0x002fe20003f45270 */
[----:B------:R-:W-:Y:S01]  /*4a20*/  SYNCS.ARRIVE.TRANS64.RED.A1T0 RZ, [UR45], RZ ;  /* 0x000000ffffff79a7 */ /* 0x000fe2000810042d */
[C---:B------:R-:W-:Y:S01]  /*4a30*/  @!P1 IMAD.HI.U32 R13, R10.reuse, R13, RZ ;  /* 0x0000000d0a0d9227 */ /* 0x040fe200078e00ff */
[----:B------:R-:W-:Y:S04]  /*4a40*/  @!P1 SHF.R.U32.HI R8, RZ, R9, R8 ;  /* 0x00000009ff089219 */ /* 0x000fe80000011608 */
[----:B------:R-:W-:Y:S01]  /*4a50*/  @!P1 SEL R8, R11, R8, !P2 ;  /* 0x000000080b089207 */ /* 0x000fe20005000000 */
[----:B------:R-:W1:Y:S01]  /*4a60*/  SYNCS.PHASECHK.TRANS64.TRYWAIT P5, [UR22+0x98], R14 ;  /* 0x0000980eff0075a7 */ /* 0x000e6200080a1116 */
[----:B-----5:R-:W2:Y:S02]  /*4a70*/  @!P1 LDC R0, c[0x0][0xb20] ;  /* 0x0002c800ff009b82 */ /* 0x020ea40000000800 */
[----:B--2---:R-:W-:Y:S04]  /*4a80*/  @!P1 SHF.R.U32.HI R0, RZ, R0, R13 ;  /* 0x00000000ff009219 */ /* 0x004fe8000001160d */
[----:B------:R-:W-:Y:S05]  /*4a90*/  @!P1 SEL R9, R10, R0, !P0 ;  /* 0x000000000a099207 */ /* 0x000fea0004000000 */
[----:B------:R-:W-:Y:S02]  /*4aa0*/  @!P1 IMAD.IADD R0, R9, 0x1, -R8 ;  /* 0x0000000109009824 */ /* 0x000fe400078e0a08 */
[----:B------:R-:W-:Y:S02]  /*4ab0*/  @!P1 IMAD.IADD R8, R8, 0x1, -R9 ;  /* 0x0000000108089824 */ /* 0x000fe400078e0a09 */
[----:B------:R-:W-:Y:S02]  /*4ac0*/  @!P1 IMAD R11, R0, R2, R11 ;  /* 0x00000002000b9224 */ /* 0x000fe400078e020b */
[----:B------:R-:W-:Y:S01]  /*4ad0*/  @!P1 IMAD R10, R8, R12, R10 ;  /* 0x0000000c080a9224 */ /* 0x000fe200078e020a */
[----:B-1--4-:R-:W-:Y:S06]  /*4ae0*/  @!P5 BRA `(.L_x_71) ;  /* 0x0000004c008cd947 */ /* 0x012fec0003800000 */
.L_x_162:
[----:B------:R-:W-:Y:S01]  /*4af0*/  @!P4 IADD3 R2, P0, PT, R34, 0x580, RZ ;  /* 0x000005802202c810 */ /* 0x000fe20007f1e0ff */
[----:B------:R-:W-:Y:S01]  /*4b00*/  VOTEU.ALL UP2, P4 ;  /* 0x0000000000ff7886 */ /* 0x000fe20002040000 */
[----:B------:R-:W-:Y:S01]  /*4b10*/  VOTEU.ALL UP1, P4 ;  /* 0x0000000000ff7886 */ /* 0x000fe20002020000 */
[----:B------:R-:W-:Y:S01]  /*4b20*/  UMOV UR11, UR35 ;  /* 0x00000023000b7c82 */ /* 0x000fe20008000000 */
[----:B------:R-:W-:Y:S01]  /*4b30*/  @!P4 R2UR UR9, R2 ;  /* 0x000000000209c2ca */ /* 0x000fe200000e0000 */
[----:B-1----:R-:W-:Y:S01]  /*4b40*/  @!P4 IMAD.X R0, RZ, RZ, R35, P0 ;  /* 0x000000ffff00c224 */ /* 0x002fe200000e0623 */
[----:B------:R-:W-:Y:S01]  /*4b50*/  @!UP2 UPRMT UR16, URZ, 0x40, URZ ;  /* 0x00000040ff10a896 */ /* 0x000fe200080000ff */
[----:B------:R-:W-:Y:S01]  /*4b60*/  LOP3.LUT R32, R32, 0x1, RZ, 0x3c, !PT ;  /* 0x0000000120207812 */ /* 0x000fe200078e3cff */
[----:B------:R-:W-:Y:S01]  /*4b70*/  @!UP2 UIADD3 UR10, UPT, UPT, UR34, 0x60, URZ ;  /* 0x00000060220aa890 */ /* 0x000fe2000fffe0ff */
[----:B------:R-:W-:Y:S01]  /*4b80*/  LOP3.LUT R31, R31, 0x1, RZ, 0x3c, !PT ;  /* 0x000000011f1f7812 */ /* 0x000fe200078e3cff */
[----:B------:R-:W-:Y:S01]  /*4b90*/  @!UP2 UPRMT UR20, UR16, 0x5410, URZ ;  /* 0x000054101014a896 */ /* 0x000fe200080000ff */
[----:B------:R-:W-:Y:S01]  /*4ba0*/  @!P4 R2UR UR8, R0 ;  /* 0x000000000008c2ca */ /* 0x000fe200000e0000 */
[----:B------:R-:W-:Y:S01]  /*4bb0*/  UMOV UR12, UR36 ;  /* 0x00000024000c7c82 */ /* 0x000fe20008000000 */
[----:B------:R-:W-:Y:S01]  /*4bc0*/  UMOV UR13, UR37 ;  /* 0x00000025000d7c82 */ /* 0x000fe20008000000 */
[----:B------:R-:W-:Y:S02]  /*4bd0*/  IMAD.IADD R14, R10, 0x1, R90 ;  /* 0x000000010a0e7824 */ /* 0x000fe400078e025a */
[----:B------:R-:W-:Y:S02]  /*4be0*/  IMAD.IADD R17, R11, 0x1, R91 ;  /* 0x000000010b117824 */ /* 0x000fe400078e025b */
[----:B------:R-:W-:Y:S01]  /*4bf0*/  IMAD.U32 R8, RZ, RZ, UR9 ;  /* 0x00000009ff087e24 */ /* 0x000fe2000f8e00ff */
[----:B------:R-:W-:Y:S04]  /*4c00*/  @!UP2 UIADD3 UR9, UPT, UPT, UR22, 0x78, URZ ;  /* 0x000000781609a890 */ /* 0x000fe8000fffe0ff */
[----:B------:R-:W-:Y:S01]  /*4c10*/  @!P4 R2UR UR18, R8 ;  /* 0x000000000812c2ca */ /* 0x000fe200000e0000 */
[----:B------:R-:W-:Y:S01]  /*4c20*/  IMAD.U32 R9, RZ, RZ, UR8 ;  /* 0x00000008ff097e24 */ /* 0x000fe2000f8e00ff */
[----:B------:R-:W-:Y:S04]  /*4c30*/  @!UP2 UIADD3 UR8, UPT, UPT, UR22, 0x6200, URZ ;  /* 0x000062001608a890 */ /* 0x000fe8000fffe0ff */
[----:B------:R-:W-:Y:S11]  /*4c40*/  @!P4 R2UR UR19, R9 ;  /* 0x000000000913c2ca */ /* 0x000ff600000e0000 */
[----:B------:R-:W-:Y:S02]  /*4c50*/  @!UPT UIADD3 URZ, UPT, UPT, URZ, URZ, URZ ;  /* 0x000000fffffff290 */ /* 0x000fe4000fffe0ff */
[----:B------:R2:W-:Y:S01]  /*4c60*/  @!UP1 UTMALDG.4D.IM2COL [UR8], [UR18], UR20 ;  /* 0x00000008120093b4 */ /* 0x0005e20008058014 */
[----:B------:R2:W-:Y:S01]  /*4c70*/  @!P4 SYNCS.ARRIVE.TRANS64.RED.A0TR RZ, [UR22+0x78], R29 ;  /* 0x0000781dffffc9a7 */ /* 0x0005e20008300416 */
[----:B------:R-:W-:Y:S01]  /*4c80*/  UPLOP3.LUT UP1, UPT, UPT, UPT, UPT, 0x80, 0x8 ;  /* 0x000000000008789c */ /* 0x000fe20003f2f070 */
[----:B------:R-:W-:Y:S01]  /*4c90*/  SYNCS.ARRIVE.TRANS64.RED.A1T0 RZ, [UR23], RZ ;  /* 0x000000ffffff79a7 */ /* 0x000fe20008100417 */
[----:B------:R-:W-:Y:S09]  /*4ca0*/  @P3 BRA `(.L_x_72) ;  /* 0xfffffff000803947 */ /* 0x000ff2000383ffff */
[----:B------:R-:W-:-:S04]  /*4cb0*/  SHF.L.U32 R2, R32, 0x1f, RZ ;  /* 0x0000001f20027819 */ /* 0x000fc800000006ff */
[----:B------:R-:W1:Y:S02]  /*4cc0*/  SYNCS.PHASECHK.TRANS64.TRYWAIT P0, [UR22+0x80], R2 ;  /* 0x00008002ff0075a7 */ /* 0x000e640008001116 */
[----:B-1----:R-:W-:Y:S05]  /*4cd0*/  @!P0 BRA `(.L_x_73) ;  /* 0x0000004c00288947 */ /* 0x002fea0003800000 */
.L_x_164:
[----:B------:R-:W3:Y:S02]  /*4ce0*/  SYNCS.PHASECHK.TRANS64.TRYWAIT P0, [UR22+0x88], R2 ;  /* 0x00008802ff0075a7 */ /* 0x000ee40008001116 */
[----:B---3--:R-:W-:Y:S05]  /*4cf0*/  @!P0 BRA `(.L_x_74) ;  /* 0x0000004c00388947 */ /* 0x008fea0003800000 */
.L_x_166:
[----:B------:R-:W3:Y:S02]  /*4d00*/  SYNCS.PHASECHK.TRANS64.TRYWAIT P0, [UR22+0x90], R2 ;  /* 0x00009002ff0075a7 */ /* 0x000ee40008001116 */
[----:B---3--:R-:W-:Y:S05]  /*4d10*/  @!P0 BRA `(.L_x_75) ;  /* 0x0000004c00488947 */ /* 0x008fea0003800000 */
.L_x_168:
[----:B-1----:R-:W-:-:S07]  /*4d20*/  MOV R0, UR22 ;  /* 0x0000001600007c02 */ /* 0x002fce0008000f00 */
.L_x_76:
[----:B-1----:R-:W-:-:S04]  /*4d30*/  SHF.L.U32 R2, R32, 0x1f, RZ ;  /* 0x0000001f20027819 */ /* 0x002fc800000006ff */
[----:B------:R1:W3:Y:S03]  /*4d40*/  SYNCS.PHASECHK.TRANS64.TRYWAIT P0, [R0+URZ+0x98], R2 ;  /* 0x00009802000075a7 */ /* 0x0002e600080011ff */
[----:B---3--:R-:W-:Y:S05]  /*4d50*/  @!P0 NANOSLEEP.SYNCS 0x989680 ;  /* 0x009896800000895d */ /* 0x008fea0003900000 */
[----:B------:R-:W3:Y:S02]  /*4d60*/  @!P0 SYNCS.PHASECHK.TRANS64 P0, [R0+URZ+0x98], R2 ;  /* 0x00009802000085a7 */ /* 0x000ee400080010ff */
[----:B--23--:R-:W-:Y:S05]  /*4d70*/  @P0 EXIT ;  /* 0x000000000000094d */ /* 0x00cfea0003800000 */
[----:B------:R-:W-:Y:S05]  /*4d80*/  BRA `(.L_x_76) ;  /* 0xfffffffc00e87947 */ /* 0x000fea000383ffff */
.L_x_61:
[----:B------:R-:W-:-:S06]  /*4d90*/  UISETP.GE.AND UP1, UPT, UR8, 0x4, UPT ;  /* 0x000000040800788c */ /* 0x000fcc000bf26270 */
[----:B------:R-:W-:-:S13]  /*4da0*/  PLOP3.LUT P0, PT, PT, PT, UP1, 0x80, 0x8 ;  /* 0x000000000008781c */ /* 0x000fda0003f0f018 */
[----:B------:R-:W-:Y:S05]  /*4db0*/  @!P0 EXIT ;  /* 0x000000000000894d */ /* 0x000fea0003800000 */
[----:B------:R-:W-:Y:S01]  /*4dc0*/  BAR.SYNC.DEFER_BLOCKING 0x6, 0xa0 ;  /* 0x0182800000007b1d */ /* 0x000fe20000010000 */
[C---:B------:R-:W-:Y:S01]  /*4dd0*/  IMAD.SHL.U32 R0, R101.reuse, 0x20, RZ ;  /* 0x0000002065007824 */ /* 0x040fe200078e00ff */
[C---:B------:R-:W-:Y:S01]  /*4de0*/  SHF.L.U32 R46, R101.reuse, 0x10, RZ ;  /* 0x00000010652e7819 */ /* 0x040fe200000006ff */
[C---:B------:R-:W-:Y:S01]  /*4df0*/  IMAD.SHL.U32 R100, R101.reuse, 0x4, RZ ;  /* 0x0000000465647824 */ /* 0x040fe200078e00ff */
[C---:B------:R-:W-:Y:S01]  /*4e00*/  LOP3.LUT R102, R101.reuse, 0x60, RZ, 0xc0, !PT ;  /* 0x0000006065667812 */ /* 0x040fe200078ec0ff */
[----:B------:R-:W-:Y:S01]  /*4e10*/  HFMA2 R97, -RZ, RZ, 0, 0 ;  /* 0x00000000ff617431 */ /* 0x000fe200000001ff */
[----:B------:R-:W-:Y:S02]  /*4e20*/  UMOV UR50, 0x400 ;  /* 0x0000040000327882 */ /* 0x000fe40000000000 */
[----:B------:R-:W1:Y:S01]  /*4e30*/  LDC R96, c[0x0][0x370] ;  /* 0x0000dc00ff607b82 */ /* 0x000e620000000800 */
[----:B------:R-:W-:Y:S01]  /*4e40*/  ULEA UR50, UR45, UR50, 0x18 ;  /* 0x000000322d327291 */ /* 0x000fe2000f8ec0ff */
[----:B------:R-:W-:Y:S01]  /*4e50*/  LOP3.LUT R4, R0, 0xc0, RZ, 0xc0, !PT ;  /* 0x000000c000047812 */ /* 0x000fe200078ec0ff */
[----:B------:R-:W-:Y:S01]  /*4e60*/  IMAD.MOV.U32 R99, RZ, RZ, 0x1 ;  /* 0x00000001ff637424 */ /* 0x000fe200078e00ff */
[C---:B------:R-:W-:Y:S01]  /*4e70*/  LOP3.LUT R105, R101.reuse, 0x2, RZ, 0xc0, !PT ;  /* 0x0000000265697812 */ /* 0x040fe200078ec0ff */
[----:B------:R-:W-:Y:S01]  /*4e80*/  UIADD3 UR4, UPT, UPT, UR50, 0x200, URZ ;  /* 0x0000020032047890 */ /* 0x000fe2000fffe0ff */
[----:B------:R-:W-:Y:S01]  /*4e90*/  LOP3.LUT R100, R4, 0x18, R100, 0xf8, !PT ;  /* 0x0000001804647812 */ /* 0x000fe200078ef864 */
[----:B------:R-:W-:Y:S01]  /*4ea0*/  IMAD.MOV.U32 R45, RZ, RZ, RZ ;  /* 0x000000ffff2d7224 */ /* 0x000fe200078e00ff */
[----:B------:R-:W2:Y:S01]  /*4eb0*/  LDC R42, c[0x0][0xb0c] ;  /* 0x0002c300ff2a7b82 */ /* 0x000ea20000000800 */
[----:B------:R-:W-:Y:S01]  /*4ec0*/  LOP3.LUT R101, R101, 0x4, RZ, 0xc0, !PT ;  /* 0x0000000465657812 */ /* 0x000fe200078ec0ff */
[----:B------:R-:W-:Y:S01]  /*4ed0*/  IMAD.MOV.U32 R98, RZ, RZ, RZ ;  /* 0x000000ffff627224 */ /* 0x000fe200078e00ff */
[----:B------:R-:W-:Y:S01]  /*4ee0*/  LOP3.LUT R100, R100, 0xf20, R0, 0xf8, !PT ;  /* 0x00000f2064647812 */ /* 0x000fe200078ef800 */
[----:B------:R-:W-:Y:S01]  /*4ef0*/  IMAD.U32 R94, RZ, RZ, UR4 ;  /* 0x00000004ff5e7e24 */ /* 0x000fe2000f8e00ff */
[----:B------:R-:W-:Y:S01]  /*4f00*/  LOP3.LUT R46, R46, 0x600000, RZ, 0xc0, !PT ;  /* 0x006000002e2e7812 */ /* 0x000fe200078ec0ff */
[----:B------:R-:W4:Y:S02]  /*4f10*/  LDCU.64 UR54, c[0x0][0x348] ;  /* 0x00006900ff3677ac */ /* 0x000f240008000a00 */
[----:B------:R-:W1:Y:S01]  /*4f20*/  LDC R93, c[0x0][0xb20] ;  /* 0x0002c800ff5d7b82 */ /* 0x000e620000000800 */
[----:B------:R-:W3:Y:S01]  /*4f30*/  LDS R2, [UR50+0x100] ;  /* 0x00010032ff027984 */ /* 0x000ee20008000800 */
[----:B------:R-:W-:Y:S01]  /*4f40*/  LEA R100, R100, R94, 0x1 ;  /* 0x0000005e64647211 */ /* 0x000fe200078e08ff */
[----:B------:R-:W1:Y:S04]  /*4f50*/  LDCU.64 UR36, c[0x0][0x888] ;  /* 0x00011100ff2477ac */ /* 0x000e680008000a00 */
[--C-:B------:R-:W-:Y:S01]  /*4f60*/  IMAD R105, R105, -0x10, R100.reuse ;  /* 0xfffffff069697824 */ /* 0x100fe200078e0264 */
[----:B------:R-:W1:Y:S01]  /*4f70*/  LDC R41, c[0x0][0xb30] ;  /* 0x0002cc00ff297b82 */ /* 0x000e620000000800 */
[----:B------:R-:W-:Y:S01]  /*4f80*/  IMAD R104, R101, -0x10, R100 ;  /* 0xfffffff065687824 */ /* 0x000fe200078e0264 */
[----:B------:R-:W1:Y:S01]  /*4f90*/  LDCU.64 UR38, c[0x0][0x890] ;  /* 0x00011200ff2677ac */ /* 0x000e620008000a00 */
[----:B------:R-:W1:Y:S05]  /*4fa0*/  LDCU.64 UR46, c[0x0][0xa90] ;  /* 0x00015200ff2e77ac */ /* 0x000e6a0008000a00 */
[----:B------:R-:W1:Y:S01]  /*4fb0*/  LDC.64 R84, c[0x0][0xb10] ;  /* 0x0002c400ff547b82 */ /* 0x000e620000000a00 */
[----:B------:R-:W-:Y:S01]  /*4fc0*/  UMOV UR52, URZ ;  /* 0x000000ff00347c82 */ /* 0x000fe20008000000 */
[----:B------:R-:W-:-:S06]  /*4fd0*/  UMOV UR56, URZ ;  /* 0x000000ff00387c82 */ /* 0x000fcc0008000000 */
[----:B------:R-:W1:Y:S08]  /*4fe0*/  LDC.64 R38, c[0x0][0xb18] ;  /* 0x0002c600ff267b82 */ /* 0x000e700000000a00 */
[----:B------:R-:W1:Y:S08]  /*4ff0*/  LDC.64 R36, c[0x0][0xb28] ;  /* 0x0002ca00ff247b82 */ /* 0x000e700000000a00 */
[----:B------:R-:W1:Y:S01]  /*5000*/  LDC.64 R82, c[0x0][0x8b0] ;  /* 0x00022c00ff527b82 */ /* 0x000e620000000a00 */
[C---:B---3--:R-:W-:Y:S01]  /*5010*/  VIADD R3, R2.reuse, 0x80 ;  /* 0x0000008002037836 */ /* 0x048fe20000000000 */
[----:B------:R-:W-:-:S04]  /*5020*/  LOP3.LUT R2, R2, 0xffff, RZ, 0xc0, !PT ;  /* 0x0000ffff02027812 */ /* 0x000fc800078ec0ff */
[----:B------:R-:W-:Y:S02]  /*5030*/  LOP3.LUT R3, R3, 0xffff, RZ, 0xc0, !PT ;  /* 0x0000ffff03037812 */ /* 0x000fe400078ec0ff */
[----:B------:R-:W3:Y:S03]  /*5040*/  LDC.64 R80, c[0x0][0x8a8] ;  /* 0x00022a00ff507b82 */ /* 0x000ee60000000a00 */
[----:B------:R1:W-:Y:S05]  /*5050*/  STL.64 [R1], R2 ;  /* 0x0000000201007387 */ /* 0x0003ea0000100a00 */
[----:B------:R-:W1:Y:S08]  /*5060*/  LDC.64 R88, c[0x0][0xa80] ;  /* 0x0002a000ff587b82 */ /* 0x000e700000000a00 */
[----:B------:R-:W1:Y:S08]  /*5070*/  LDC.64 R86, c[0x0][0xa88] ;  /* 0x0002a200ff567b82 */ /* 0x000e700000000a00 */
[----:B--2-4-:R-:W1:Y:S02]  /*5080*/  LDC R95, c[0x0][0x374] ;  /* 0x0000dd00ff5f7b82 */ /* 0x014e640000000800 */
.L_x_120:
[----:B-1----:R-:W-:Y:S04]  /*5090*/  SHF.L.U32 R2, R97, 0x1f, RZ ;  /* 0x0000001f61027819 */ /* 0x002fe800000006ff */
[----:B------:R-:W1:Y:S02]  /*50a0*/  SYNCS.PHASECHK.TRANS64.TRYWAIT P0, [UR50+0xb0], R2 ;  /* 0x0000b002ff0075a7 */ /* 0x000e640008001132 */
[----:B-1-3--:R-:W-:Y:S05]  /*50b0*/  @!P0 BRA `(.L_x_77) ;  /* 0x0000004800788947 */ /* 0x00afea0003800000 */
.L_x_170:
[----:B------:R-:W2:Y:S01]  /*50c0*/  LDC.64 R10, c[0x0][0xb10] ;  /* 0x0002c400ff0a7b82 */ /* 0x000ea20000000a00 */
[----:B------:R-:W4:Y:S01]  /*50d0*/  LDS.128 R20, [UR50+0xf0] ;  /* 0x0000f032ff147984 */ /* 0x000f220008000c00 */
[----:B------:R-:W-:Y:S01]  /*50e0*/  UIADD3 UR4, UPT, UPT, UR50, 0xb8, URZ ;  /* 0x000000b832047890 */ /* 0x000fe2000fffe0ff */
[----:B-1----:R-:W-:Y:S01]  /*50f0*/  IMAD R0, R45, 0x4, R1 ;  /* 0x000000042d007824 */ /* 0x002fe200078e0201 */
[----:B------:R-:W-:Y:S04]  /*5100*/  ISETP.NE.AND P1, PT, R41, 0x1, PT ;  /* 0x000000012900780c */ /* 0x000fe80003f25270 */
[----:B------:R-:W1:Y:S01]  /*5110*/  LDC.64 R8, c[0x0][0xb18] ;  /* 0x0002c600ff087b82 */ /* 0x000e620000000a00 */
[----:B------:R-:W-:Y:S01]  /*5120*/  UPRMT UR4, URZ, 0x654, UR4 ;  /* 0x00000654ff047896 */ /* 0x000fe20008000004 */
[----:B------:R-:W-:Y:S01]  /*5130*/  ISETP.GE.AND P0, PT, R40, 0x1, PT ;  /* 0x000000012800780c */ /* 0x000fe20003f06270 */
[----:B------:R-:W-:Y:S01]  /*5140*/  @!PT LDS RZ, [RZ] ;  /* 0x00000000fffff984 */ /* 0x000fe20000000800 */
[----:B------:R-:W-:Y:S01]  /*5150*/  @!PT LDS RZ, [RZ] ;  /* 0x00000000fffff984 */ /* 0x000fe20000000800 */
[----:B------:R-:W-:Y:S01]  /*5160*/  @!PT LDS RZ, [RZ] ;  /* 0x00000000fffff984 */ /* 0x000fe20000000800 */
[----:B------:R-:W-:Y:S01]  /*5170*/  @!PT LDS RZ, [RZ] ;  /* 0x00000000fffff984 */ /* 0x000fe20000000800 */
[----:B------:R3:W-:Y:S06]  /*5180*/  MEMBAR.ALL.CTA ;  /* 0x0000000000007992 */ /* 0x0007ec0000008000 */
[----:B---3--:R-:W3:Y:S01]  /*5190*/  FENCE.VIEW.ASYNC.S ;  /* 0x00000000000073c6 */ /* 0x008ee20000000000 */
[----:B------:R-:W1:Y:S08]  /*51a0*/  @!P1 LDC R12, c[0x0][0xb20] ;  /* 0x0002c800ff0c9b82 */ /* 0x000e700000000800 */
[----:B------:R-:W1:Y:S01]  /*51b0*/  @!P1 LDC R7, c[0x0][0xb0c] ;  /* 0x0002c300ff079b82 */ /* 0x000e620000000800 */
[----:B---3--:R-:W-:Y:S01]  /*51c0*/  SYNCS.ARRIVE.TRANS64.RED.A1T0 RZ, [UR4], RZ ;  /* 0x000000ffffff79a7 */ /* 0x008fe20008100404 */
[----:B------:R3:W5:Y:S01]  /*51d0*/  LDL R16, [R0] ;  /* 0x0000000000107983 */ /* 0x0007620000100800 */
[----:B----4-:R-:W-:Y:S04]  /*51e0*/  LOP3.LUT P4, RZ, R22, 0x1, RZ, 0xc0, !PT ;  /* 0x0000000116ff7812 */ /* 0x010fe8000788c0ff */
[----:B------:R-:W-:Y:S09]  /*51f0*/  P2R R106, PR, RZ, 0x10 ;  /* 0x00000010ff6a7803 */ /* 0x000ff20000000000 */
[----:B------:R-:W-:Y:S02]  /*5200*/  @P4 MOV R44, R20 ;  /* 0x00000014002c4202 */ /* 0x000fe40000000f00 */
[----:B------:R-:W-:Y:S01]  /*5210*/  @P4 LOP3.LUT R43, R21, 0xffff, RZ, 0xc0, !PT ;  /* 0x0000ffff152b4812 */ /* 0x000fe200078ec0ff */
[----:B--23--:R-:W-:Y:S06]  /*5220*/  @!P0 BRA `(.L_x_78) ;  /* 0x0000000000a48947 */ /* 0x00cfec0003800000 */
[----:B------:R-:W-:Y:S01]  /*5230*/  IMAD.HI.U32 R0, R95, R39, RZ ;  /* 0x000000275f007227 */ /* 0x000fe200078e00ff */
[----:B------:R-:W-:Y:S02]  /*5240*/  ISETP.NE.AND P0, PT, R38, 0x1, PT ;  /* 0x000000012600780c */ /* 0x000fe40003f05270 */
[----:B------:R-:W-:Y:S01]  /*5250*/  ISETP.NE.AND P2, PT, R40, 0x1, PT ;  /* 0x000000012800780c */ /* 0x000fe20003f45270 */
[----:B------:R-:W-:Y:S01]  /*5260*/  IMAD.HI.U32 R4, R96, R84, RZ ;  /* 0x0000005460047227 */ /* 0x000fe200078e00ff */
[----:B------:R-:W-:Y:S02]  /*5270*/  SHF.R.U32.HI R0, RZ, R93, R0 ;  /* 0x0000005dff007219 */ /* 0x000fe40000011600 */
[----:B------:R-:W-:Y:S01]  /*5280*/  ISETP.NE.AND P3, PT, R42, 0x1, PT ;  /* 0x000000012a00780c */ /* 0x000fe20003f65270 */
[----:B------:R-:W-:Y:S01]  /*5290*/  IMAD.HI.U32 R6, R43, R39, RZ ;  /* 0x000000272b067227 */ /* 0x000fe200078e00ff */
[-C--:B------:R-:W-:Y:S02]  /*52a0*/  SHF.R.U32.HI R4, RZ, R85.reuse, R4 ;  /* 0x00000055ff047219 */ /* 0x080fe40000011604 */
        /* <DEDUP_REMOVED lines=14> */
[C---:B------:R-:W-:Y:S03]  /*5390*/  IMAD.HI.U32 R0, R3.reuse, R36, RZ ;  /* 0x0000002403007227 */ /* 0x040fe600078e00ff */
[C---:B------:R-:W-:Y:S02]  /*53a0*/  ISETP.GE.OR P0, PT, R2.reuse, R5, P0 ;  /* 0x000000050200720c */ /* 0x040fe40000706670 */
[----:B------:R-:W-:Y:S04]  /*53b0*/  SHF.R.U32.HI R0, RZ, R37, R0 ;  /* 0x00000025ff007219 */ /* 0x000fe80000011600 */
[C---:B------:R-:W-:Y:S05]  /*53c0*/  SEL R6, R3.reuse, R0, !P2 ;  /* 0x0000000003067207 */ /* 0x040fea0005000000 */
        /* <DEDUP_REMOVED lines=14> */
[----:B------:R-:W-:Y:S07]  /*54b0*/  IMAD R43, R3, R38, R43 ;  /* 0x00000026032b7224 */ /* 0x000fee00078e022b */
.L_x_78:
[----:B-1----:R-:W-:Y:S01]  /*54c0*/  @!P1 ISETP.NE.AND P0, PT, R8, 0x1, PT ;  /* 0x000000010800980c */ /* 0x002fe20003f05270 */
[----:B------:R-:W-:Y:S01]  /*54d0*/  @!P1 IMAD.HI.U32 R2, R43, R9, RZ ;  /* 0x000000092b029227 */ /* 0x000fe200078e00ff */
[----:B------:R-:W-:Y:S01]  /*54e0*/  R2UR UR41, R14 ;  /* 0x000000000e2972ca */ /* 0x000fe200000e0000 */
[----:B------:R-:W-:Y:S01]  /*54f0*/  BSSY.RECONVERGENT B6, `(.L_x_79) ;  /* 0x000002f000067945 */ /* 0x000fe20003800200 */
[----:B------:R-:W-:Y:S01]  /*5500*/  @!P1 ISETP.NE.AND P2, PT, R7, 0x1, PT ;  /* 0x000000010700980c */ /* 0x000fe20003f45270 */
[----:B------:R-:W-:Y:S01]  /*5510*/  @!P1 IMAD.HI.U32 R0, R44, R10, RZ ;  /* 0x0000000a2c009227 */ /* 0x000fe200078e00ff */
[----:B------:R-:W-:Y:S02]  /*5520*/  @!P1 SHF.R.U32.HI R2, RZ, R12, R2 ;  /* 0x0000000cff029219 */ /* 0x000fe40000011602 */
[----:B------:R-:W-:Y:S02]  /*5530*/  @P4 SHF.R.U32.HI R20, RZ, 0x10, R21 ;  /* 0x00000010ff144819 */ /* 0x000fe40000011615 */
[----:B------:R-:W-:Y:S02]  /*5540*/  @!P1 SEL R2, R43, R2, !P0 ;  /* 0x000000022b029207 */ /* 0x000fe40004000000 */
[----:B------:R-:W-:Y:S02]  /*5550*/  @!P1 SHF.R.U32.HI R0, RZ, R11, R0 ;  /* 0x0000000bff009219 */ /* 0x000fe40000011600 */
[----:B------:R-:W-:Y:S01]  /*5560*/  LOP3.LUT P0, RZ, R94, 0x1b0, RZ, 0xc0, !PT ;  /* 0x000001b05eff7812 */ /* 0x000fe2000780c0ff */
[----:B------:R-:W-:Y:S01]  /*5570*/  USHF.L.U32 UR41, UR41, 0x7, URZ ;  /* 0x0000000729297899 */ /* 0x000fe200080006ff */
[----:B------:R-:W-:Y:S02]  /*5580*/  @!P1 SEL R3, R44, R0, !P2 ;  /* 0x000000002c039207 */ /* 0x000fe40005000000 */
[----:B------:R-:W-:Y:S03]  /*5590*/  @P4 R2UR UR51, R20 ;  /* 0x00000000143342ca */ /* 0x000fe600000e0000 */
[----:B------:R-:W-:Y:S02]  /*55a0*/  @!P1 IMAD.IADD R0, R2, 0x1, -R3 ;  /* 0x0000000102009824 */ /* 0x000fe400078e0a03 */
[----:B------:R-:W-:Y:S02]  /*55b0*/  @!P1 IMAD.IADD R2, R3, 0x1, -R2 ;  /* 0x0000000103029824 */ /* 0x000fe400078e0a02 */
[----:B------:R-:W-:Y:S02]  /*55c0*/  @!P1 IMAD R44, R0, R7, R44 ;  /* 0x00000007002c9224 */ /* 0x000fe400078e022c */
[----:B------:R-:W-:Y:S01]  /*55d0*/  @!P1 IMAD R43, R2, R8, R43 ;  /* 0x00000008022b9224 */ /* 0x000fe200078e022b */
[----:B------:R-:W-:Y:S06]  /*55e0*/  @!P0 BRA `(.L_x_80) ;  /* 0x00000000007c8947 */ /* 0x000fec0003800000 */
[----:B------:R-:W1:Y:S01]  /*55f0*/  LDCU.64 UR8, c[0x4][0x80] ;  /* 0x01001000ff0877ac */ /* 0x000e620008000a00 */
[----:B------:R-:W-:Y:S01]  /*5600*/  MOV R2, 0x0 ;  /* 0x0000000000027802 */ /* 0x000fe20000000f00 */
[----:B------:R-:W-:Y:S02]  /*5610*/  HFMA2 R12, -RZ, RZ, 0, 5.9604644775390625e-08 ;  /* 0x00000001ff0c7431 */ /* 0x000fe400000001ff */
[----:B------:R-:W-:Y:S01]  /*5620*/  IMAD.MOV.U32 R8, RZ, RZ, 0x70 ;  /* 0x00000070ff087424 */ /* 0x000fe200078e00ff */
[----:B------:R2:W3:Y:S01]  /*5630*/  LDC.64 R14, c[0x4][R2] ;  /* 0x01000000020e7b82 */ /* 0x0004e20000000a00 */
[----:B------:R-:W4:Y:S01]  /*5640*/  LDCU.64 UR6, c[0x4][0x88] ;  /* 0x01001100ff0677ac */ /* 0x000f220008000a00 */
[----:B------:R-:W-:Y:S01]  /*5650*/  IMAD.MOV.U32 R13, RZ, RZ, RZ ;  /* 0x000000ffff0d7224 */ /* 0x000fe200078e00ff */
[----:B------:R-:W2:Y:S01]  /*5660*/  LDCU.64 UR4, c[0x4][0x8] ;  /* 0x01000100ff0477ac */ /* 0x000ea20008000a00 */
[----:B-1----:R-:W-:Y:S01]  /*5670*/  MOV R5, UR9 ;  /* 0x0000000900057c02 */ /* 0x002fe20008000f00 */
[----:B------:R-:W-:Y:S01]  /*5680*/  IMAD.U32 R4, RZ, RZ, UR8 ;  /* 0x00000008ff047e24 */ /* 0x000fe2000f8e00ff */
[----:B----4-:R-:W-:Y:S01]  /*5690*/  MOV R7, UR7 ;  /* 0x0000000700077c02 */ /* 0x010fe20008000f00 */
[----:B------:R-:W-:Y:S01]  /*56a0*/  IMAD.U32 R6, RZ, RZ, UR6 ;  /* 0x00000006ff067e24 */ /* 0x000fe2000f8e00ff */
[----:B--2---:R-:W-:Y:S01]  /*56b0*/  MOV R11, UR5 ;  /* 0x00000005000b7c02 */ /* 0x004fe20008000f00 */
[----:B------:R-:W-:Y:S02]  /*56c0*/  IMAD.U32 R10, RZ, RZ, UR4 ;  /* 0x00000004ff0a7e24 */ /* 0x000fe4000f8e00ff */
[----:B------:R-:W-:Y:S07]  /*56d0*/  LEPC R20, `(.L_x_81) ;  /* 0x000000001014794e */ /* 0x000fee0000000000 */
[----:B---3-5:R-:W-:Y:S05]  /*56e0*/  CALL.ABS.NOINC R14 ;  /* 0x000000000e007343 */ /* 0x028fea0003c00000 */
.L_x_81:
[----:B------:R-:W1:Y:S01]  /*56f0*/  LDCU.64 UR8, c[0x4][0x80] ;  /* 0x01001000ff0877ac */ /* 0x000e620008000a00 */
[----:B------:R-:W2:Y:S01]  /*5700*/  LDC.64 R2, c[0x4][R2] ;  /* 0x0100000002027b82 */ /* 0x000ea20000000a00 */
[----:B------:R-:W-:Y:S02]  /*5710*/  HFMA2 R12, -RZ, RZ, 0, 5.9604644775390625e-08 ;  /* 0x00000001ff0c7431 */ /* 0x000fe400000001ff */
[----:B------:R-:W-:Y:S02]  /*5720*/  IMAD.MOV.U32 R8, RZ, RZ, 0x70 ;  /* 0x00000070ff087424 */ /* 0x000fe400078e00ff */
[----:B------:R-:W-:Y:S01]  /*5730*/  IMAD.MOV.U32 R13, RZ, RZ, RZ ;  /* 0x000000ffff0d7224 */ /* 0x000fe200078e00ff */
[----:B------:R-:W3:Y:S01]  /*5740*/  LDCU.64 UR6, c[0x4][0x88] ;  /* 0x01001100ff0677ac */ /* 0x000ee20008000a00 */
[----:B------:R-:W4:Y:S01]  /*5750*/  LDCU.64 UR4, c[0x4][0x8] ;  /* 0x01000100ff0477ac */ /* 0x000f220008000a00 */
[----:B-1----:R-:W-:Y:S02]  /*5760*/  MOV R4, UR8 ;  /* 0x0000000800047c02 */ /* 0x002fe40008000f00 */
[----:B------:R-:W-:Y:S02]  /*5770*/  MOV R5, UR9 ;  /* 0x0000000900057c02 */ /* 0x000fe40008000f00 */
[----:B---3--:R-:W-:Y:S01]  /*5780*/  MOV R7, UR7 ;  /* 0x0000000700077c02 */ /* 0x008fe20008000f00 */
[----:B------:R-:W-:Y:S01]  /*5790*/  IMAD.U32 R6, RZ, RZ, UR6 ;  /* 0x00000006ff067e24 */ /* 0x000fe2000f8e00ff */
[----:B----4-:R-:W-:Y:S01]  /*57a0*/  MOV R11, UR5 ;  /* 0x00000005000b7c02 */ /* 0x010fe20008000f00 */
[----:B------:R-:W-:Y:S02]  /*57b0*/  IMAD.U32 R10, RZ, RZ, UR4 ;  /* 0x00000004ff0a7e24 */ /* 0x000fe4000f8e00ff */
[----:B------:R-:W-:Y:S07]  /*57c0*/  LEPC R20, `(.L_x_80) ;  /* 0x000000001014794e */ /* 0x000fee0000000000 */
[----:B--2---:R-:W-:Y:S05]  /*57d0*/  CALL.ABS.NOINC R2 ;  /* 0x0000000002007343 */ /* 0x004fea0003c00000 */
.L_x_80:
[----:B------:R-:W-:Y:S05]  /*57e0*/  BSYNC.RECONVERGENT B6 ;  /* 0x0000000000067941 */ /* 0x000fea0003800200 */
.L_x_79:
[----:B------:R-:W-:Y:S01]  /*57f0*/  ISETP.NE.U32.AND P4, PT, R82, RZ, PT ;  /* 0x000000ff5200720c */ /* 0x000fe20003f85070 */
[----:B------:R-:W-:Y:S01]  /*5800*/  UISETP.NE.AND UP2, UPT, UR53, URZ, UPT ;  /* 0x000000ff3500728c */ /* 0x000fe2000bf45270 */
[----:B------:R-:W-:Y:S01]  /*5810*/  ISETP.NE.U32.AND P2, PT, RZ, UR36, PT ;  /* 0x00000024ff007c0c */ /* 0x000fe2000bf45070 */
[----:B------:R-:W-:Y:S01]  /*5820*/  UISETP.NE.U32.AND UP1, UPT, UR38, URZ, UPT ;  /* 0x000000ff2600728c */ /* 0x000fe2000bf25070 */
[----:B------:R-:W-:Y:S01]  /*5830*/  ISETP.NE.AND.EX P4, PT, R83, RZ, PT, P4 ;  /* 0x000000ff5300720c */ /* 0x000fe20003f85340 */
[----:B------:R-:W-:Y:S01]  /*5840*/  UPLOP3.LUT UP0, UPT, UPT, UPT, UPT, 0x40, 0x4 ;  /* 0x000000000004789c */ /* 0x000fe20003f0e870 */
[----:B------:R-:W-:Y:S01]  /*5850*/  ISETP.NE.AND.EX P2, PT, RZ, UR37, PT, P2 ;  /* 0x00000025ff007c0c */ /* 0x000fe2000bf45320 */
[----:B------:R-:W-:Y:S01]  /*5860*/  UISETP.NE.AND.EX UP1, UPT, UR39, URZ, UPT, UP1 ;  /* 0x000000ff2700728c */ /* 0x000fe2000bf25310 */
[----:B------:R-:W-:Y:S04]  /*5870*/  PLOP3.LUT P1, PT, PT, PT, UP2, 0x80, 0x8 ;  /* 0x000000000008781c */ /* 0x000fe80003f2f028 */
[----:B------:R-:W-:Y:S06]  /*5880*/  @UP2 UPLOP3.LUT UP0, UPT, UPT, UPT, UP1, 0x80, 0x8 ;  /* 0x000000000008289c */ /* 0x000fec0003f0f010 */
[----:B------:R-:W-:Y:S01]  /*5890*/  PLOP3.LUT P0, PT, PT, PT, UP0, 0x80, 0x8 ;  /* 0x000000000008781c */ /* 0x000fe20003f0f008 */
[----:B------:R-:W-:Y:S01]  /*58a0*/  @!UPT UIADD3 URZ, UPT, UPT, URZ, URZ, URZ ;  /* 0x000000fffffff290 */ /* 0x000fe2000fffe0ff */
[----:B------:R-:W-:Y:S11]  /*58b0*/  BRA.U !UP1, `(.L_x_82) ;  /* 0x0000000109387547 */ /* 0x000ff6000b800000 */
[----:B------:R-:W-:Y:S01]  /*58c0*/  UISETP.NE.U32.AND UP0, UPT, UR36, URZ, UPT ;  /* 0x000000ff2400728c */ /* 0x000fe2000bf05070 */
[----:B------:R-:W-:Y:S02]  /*58d0*/  HFMA2 R0, -RZ, RZ, 0, 5.9604644775390625e-08 ;  /* 0x00000001ff007431 */ /* 0x000fe400000001ff */
[----:B------:R-:W-:Y:S01]  /*58e0*/  IMAD.MOV.U32 R92, RZ, RZ, 0x1 ;  /* 0x00000001ff5c7424 */ /* 0x000fe200078e00ff */
[----:B------:R-:W-:Y:S06]  /*58f0*/  UISETP.NE.AND.EX UP0, UPT, UR37, URZ, UPT, UP0 ;  /* 0x000000ff2500728c */ /* 0x000fec000bf05300 */
        /* <DEDUP_REMOVED lines=9> */
[----:B-12---:R-:W-:Y:S02]  /*5990*/  @!P3 IMAD.U32 R49, RZ, RZ, UR4 ;  /* 0x00000004ff31be24 */ /* 0x006fe4000f8e00ff */
.L_x_82:
[----:B------:R-:W-:Y:S05]  /*59a0*/  @!P4 BRA `(.L_x_83) ;  /* 0x000000000020c947 */ /* 0x000fea0003800000 */
[----:B------:R-:W-:Y:S04]  /*59b0*/  ISETP.NE.U32.AND P3, PT, R80, RZ, PT ;  /* 0x000000ff5000720c */ /* 0x000fe80003f65070 */
[----:B------:R-:W-:Y:S11]  /*59c0*/  ISETP.NE.AND.EX P3, PT, R81, RZ, PT, P3 ;  /* 0x000000ff5100720c */ /* 0x000ff60003f65330 */
[----:B------:R-:W-:Y:S02]  /*59d0*/  @!UPT UIADD3 URZ, UPT, UPT, URZ, URZ, URZ ;  /* 0x000000fffffff290 */ /* 0x000fe4000fffe0ff */
[----:B------:R-:W1:Y:S01]  /*59e0*/  @P3 LDC.64 R2, c[0x0][0x8a8] ;  /* 0x00022a00ff023b82 */ /* 0x000e620000000a00 */
[----:B------:R-:W-:Y:S04]  /*59f0*/  @P3 IMAD R0, R82, UR57, RZ ;  /* 0x0000003952003c24 */ /* 0x000fe8000f8e02ff */
[----:B-1----:R-:W-:Y:S05]  /*5a00*/  @P3 IMAD.WIDE R2, R0, 0x4, R2 ;  /* 0x0000000400023825 */ /* 0x002fea00078e0202 */
[----:B-----5:R1:W5:Y:S02]  /*5a10*/  @P3 LDG.E R47, desc[UR48][R2.64] ;  /* 0x00000030022f3981 */ /* 0x020364000c1e1900 */
[----:B-1----:R-:W2:Y:S02]  /*5a20*/  @!P3 LDC R47, c[0x0][0x8a0] ;  /* 0x00022800ff2fbb82 */ /* 0x002ea40000000800 */
.L_x_83:
[----:B-----5:R-:W-:Y:S01]  /*5a30*/  FSETP.NEU.AND P3, PT, R49, RZ, PT ;  /* 0x000000ff3100720b */ /* 0x020fe20003f6d000 */
[----:B------:R-:W-:Y:S01]  /*5a40*/  IMAD.SHL.U32 R109, R17, 0x80, RZ ;  /* 0x00000080116d7824 */ /* 0x000fe200078e00ff */
[----:B------:R-:W-:Y:S01]  /*5a50*/  SEL R3, RZ, 0xffffffff, P2 ;  /* 0xffffffffff037807 */ /* 0x000fe20001000000 */
[----:B------:R-:W-:Y:S01]  /*5a60*/  BSSY B1, `(.L_x_84) ;  /* 0x0000044000017945 */ /* 0x000fe20003800000 */
[----:B------:R-:W-:Y:S01]  /*5a70*/  @P1 LOP3.LUT P2, RZ, R92, 0xff, RZ, 0xc0, !PT ;  /* 0x000000ff5cff1812 */ /* 0x000fe2000784c0ff */
[----:B------:R-:W-:Y:S01]  /*5a80*/  IMAD.HI.U32 R107, R109, R89, RZ ;  /* 0x000000596d6b7227 */ /* 0x000fe200078e00ff */
[----:B------:R-:W-:Y:S02]  /*5a90*/  @P1 SEL R0, RZ, 0xffffffff, P3 ;  /* 0xffffffffff001807 */ /* 0x000fe40001800000 */
[----:B------:R-:W-:Y:S01]  /*5aa0*/  LOP3.LUT R99, R99, 0x1, RZ, 0x3c, !PT ;  /* 0x0000000163637812 */ /* 0x000fe200078e3cff */
[----:B------:R-:W-:Y:S01]  /*5ab0*/  IMAD.MOV.U32 R66, RZ, RZ, 0x1 ;  /* 0x00000001ff427424 */ /* 0x000fe200078e00ff */
[----:B------:R-:W-:Y:S01]  /*5ac0*/  @P0 SEL R0, R3, R0, !P2 ;  /* 0x0000000003000207 */ /* 0x000fe20005000000 */
[----:B------:R-:W-:Y:S01]  /*5ad0*/  IMAD.IADD R48, R46, 0x1, R16 ;  /* 0x000000012e307824 */ /* 0x000fe200078e0210 */
[----:B------:R-:W-:Y:S01]  /*5ae0*/  LEA R64, R45, UR50, 0x3 ;  /* 0x000000322d407c11 */ /* 0x000fe2000f8e18ff */
[----:B------:R-:W-:Y:S01]  /*5af0*/  IMAD R112, R101, -0x10, R105 ;  /* 0xfffffff065707824 */ /* 0x000fe200078e0269 */
[----:B------:R-:W-:Y:S01]  /*5b00*/  @P1 LOP3.LUT R0, R0, 0x1, RZ, 0xc0, !PT ;  /* 0x0000000100001812 */ /* 0x000fe200078ec0ff */
[----:B------:R-:W-:Y:S01]  /*5b10*/  IMAD.MOV.U32 R65, RZ, RZ, RZ ;  /* 0x000000ffff417224 */ /* 0x000fe200078e00ff */
[----:B------:R-:W-:Y:S02]  /*5b20*/  ISETP.NE.AND P2, PT, R88, 0x1, PT ;  /* 0x000000015800780c */ /* 0x000fe40003f45270 */
[----:B------:R-:W-:Y:S02]  /*5b30*/  CS2R R78, SRZ ;  /* 0x00000000004e7805 */ /* 0x000fe4000001ff00 */
[----:B------:R-:W-:Y:S02]  /*5b40*/  ISETP.NE.U32.OR P5, PT, R0, 0x1, !P1 ;  /* 0x000000010000780c */ /* 0x000fe40004fa5470 */
[----:B------:R-:W-:Y:S02]  /*5b50*/  CS2R R76, SRZ ;  /* 0x00000000004c7805 */ /* 0x000fe4000001ff00 */
[----:B------:R-:W-:Y:S02]  /*5b60*/  SHF.R.U32.HI R107, RZ, R86, R107 ;  /* 0x00000056ff6b7219 */ /* 0x000fe4000001166b */
[----:B------:R-:W-:Y:S02]  /*5b70*/  CS2R R70, SRZ ;  /* 0x0000000000467805 */ /* 0x000fe4000001ff00 */
[----:B------:R-:W-:Y:S02]  /*5b80*/  SEL R2, RZ, 0xffffffff, P3 ;  /* 0xffffffffff027807 */ /* 0x000fe40001800000 */
[----:B------:R-:W-:Y:S02]  /*5b90*/  CS2R R68, SRZ ;  /* 0x0000000000447805 */ /* 0x000fe4000001ff00 */
[----:B------:R-:W-:Y:S02]  /*5ba0*/  SEL R107, R109, R107, !P2 ;  /* 0x0000006b6d6b7207 */ /* 0x000fe40005000000 */
[----:B------:R-:W-:Y:S02]  /*5bb0*/  CS2R R62, SRZ ;  /* 0x00000000003e7805 */ /* 0x000fe4000001ff00 */
[----:B------:R-:W-:Y:S02]  /*5bc0*/  PLOP3.LUT P2, PT, PT, PT, UP1, 0x80, 0x8 ;  /* 0x000000000008781c */ /* 0x000fe40003f4f018 */
[----:B------:R-:W-:Y:S02]  /*5bd0*/  CS2R R60, SRZ ;  /* 0x00000000003c7805 */ /* 0x000fe4000001ff00 */
[----:B------:R-:W-:Y:S01]  /*5be0*/  LOP3.LUT P3, R110, R92, 0xff, RZ, 0xc0, !PT ;  /* 0x000000ff5c6e7812 */ /* 0x000fe2000786c0ff */
[----:B------:R-:W-:Y:S01]  /*5bf0*/  IMAD.HI.U32 R108, R107, UR46, RZ ;  /* 0x0000002e6b6c7c27 */ /* 0x000fe2000f8e00ff */
[----:B------:R-:W-:Y:S02]  /*5c00*/  ISETP.NE.AND P4, PT, R87, 0x1, PT ;  /* 0x000000015700780c */ /* 0x000fe40003f85270 */
[----:B------:R-:W-:Y:S01]  /*5c10*/  @P5 SHF.L.U32 R0, R99, 0x1f, RZ ;  /* 0x0000001f63005819 */ /* 0x000fe200000006ff */
[----:B------:R-:W-:Y:S01]  /*5c20*/  IMAD.MOV R4, RZ, RZ, -R107 ;  /* 0x000000ffff047224 */ /* 0x000fe200078e0a6b */
[----:B------:R-:W-:Y:S02]  /*5c30*/  SHF.R.U32.HI R108, RZ, UR47, R108 ;  /* 0x0000002fff6c7c19 */ /* 0x000fe4000801166c */
[----:B------:R-:W-:Y:S01]  /*5c40*/  CS2R R58, SRZ ;  /* 0x00000000003a7805 */ /* 0x000fe2000001ff00 */
[----:B------:R1:W3:Y:S01]  /*5c50*/  @P5 SYNCS.PHASECHK.TRANS64.TRYWAIT P1, [UR50+0x60], R0 ;  /* 0x00006000ff0055a7 */ /* 0x0002e20008021132 */
[----:B------:R-:W-:Y:S01]  /*5c60*/  P2R R111, PR, RZ, 0x20 ;  /* 0x00000020ff6f7803 */ /* 0x000fe20000000000 */
[----:B------:R-:W-:Y:S01]  /*5c70*/  IMAD R109, R88, R4, R109 ;  /* 0x00000004586d7224 */ /* 0x000fe200078e026d */
[----:B------:R-:W-:Y:S02]  /*5c80*/  @P2 SEL R2, R3, R2, !P3 ;  /* 0x0000000203022207 */ /* 0x000fe40005800000 */
[----:B------:R-:W-:Y:S02]  /*5c90*/  CS2R R56, SRZ ;  /* 0x0000000000387805 */ /* 0x000fe4000001ff00 */
[----:B------:R-:W-:Y:S02]  /*5ca0*/  SEL R108, R107, R108, !P4 ;  /* 0x0000006c6b6c7207 */ /* 0x000fe40006000000 */
[----:B------:R-:W-:Y:S03]  /*5cb0*/  LOP3.LUT R2, R2, 0x1, RZ, 0xc0, !PT ;  /* 0x0000000102027812 */ /* 0x000fe600078ec0ff */
[----:B------:R-:W-:Y:S01]  /*5cc0*/  IMAD.MOV R3, RZ, RZ, -R108 ;  /* 0x000000ffff037224 */ /* 0x000fe200078e0a6c */
[----:B------:R-:W-:Y:S03]  /*5cd0*/  ISETP.NE.U32.AND P2, PT, R2, 0x1, PT ;  /* 0x000000010200780c */ /* 0x000fe60003f45070 */
[----:B------:R-:W-:Y:S01]  /*5ce0*/  IMAD R107, R87, R3, R107 ;  /* 0x00000003576b7224 */ /* 0x000fe200078e026b */
[----:B------:R-:W-:Y:S02]  /*5cf0*/  P2R R67, PR, RZ, 0x4 ;  /* 0x00000004ff437803 */ /* 0x000fe40000000000 */
[----:B-1----:R-:W-:Y:S04]  /*5d00*/  SHF.L.U32 R0, R98, 0x1f, RZ ;  /* 0x0000001f62007819 */ /* 0x002fe800000006ff */
[----:B------:R1:W4:Y:S01]  /*5d10*/  SYNCS.PHASECHK.TRANS64.TRYWAIT P0, [R64+URZ+0xc0], R0 ;  /* 0x0000c000400075a7 */ /* 0x00032200080011ff */
[----:B---3--:R-:W-:Y:S01]  /*5d20*/  @P5 SEL R66, RZ, 0x1, !P1 ;  /* 0x00000001ff425807 */ /* 0x008fe20004800000 */
[----:B-1----:R-:W-:Y:S06]  /*5d30*/  @!P5 BRA `(.L_x_85) ;  /* 0x000000000058d947 */ /* 0x002fec0003800000 */
[----:B------:R-:W-:Y:S01]  /*5d40*/  IMAD.MOV.U32 R79, RZ, RZ, RZ ;  /* 0x000000ffff4f7224 */ /* 0x000fe200078e00ff */
[----:B------:R-:W-:Y:S01]  /*5d50*/  ISETP.NE.AND P1, PT, R66, RZ, PT ;  /* 0x000000ff4200720c */ /* 0x000fe20003f25270 */
[----:B------:R-:W-:Y:S01]  /*5d60*/  BSSY B0, `(.L_x_86) ;  /* 0x000000c000007945 */ /* 0x000fe20003800000 */
[----:B------:R-:W-:Y:S02]  /*5d70*/  CS2R R58, SRZ ;  /* 0x00000000003a7805 */ /* 0x000fe4000001ff00 */
[----:B------:R-:W-:Y:S02]  /*5d80*/  CS2R R56, SRZ ;  /* 0x0000000000387805 */ /* 0x000fe4000001ff00 */
[----:B------:R-:W-:Y:S02]  /*5d90*/  CS2R R62, SRZ ;  /* 0x00000000003e7805 */ /* 0x000fe4000001ff00 */
[----:B------:R-:W-:Y:S02]  /*5da0*/  CS2R R60, SRZ ;  /* 0x00000000003c7805 */ /* 0x000fe4000001ff00 */
[----:B------:R-:W-:Y:S02]  /*5db0*/  CS2R R70, SRZ ;  /* 0x0000000000467805 */ /* 0x000fe4000001ff00 */
[----:B------:R-:W-:Y:S02]  /*5dc0*/  CS2R R68, SRZ ;  /* 0x0000000000447805 */ /* 0x000fe4000001ff00 */
[----:B------:R-:W-:Y:S01]  /*5dd0*/  CS2R R76, SRZ ;  /* 0x00000000004c7805 */ /* 0x000fe2000001ff00 */
[----:B------:R-:W-:Y:S06]  /*5de0*/  @P1 BRA `(.L_x_87) ;  /* 0x00000000000c1947 */ /* 0x000fec0003800000 */
[----:B------:R-:W-:Y:S04]  /*5df0*/  SHF.L.U32 R3, R99, 0x1f, RZ ;  /* 0x0000001f63037819 */ /* 0x000fe800000006ff */
[----:B------:R-:W1:Y:S02]  /*5e00*/  SYNCS.PHASECHK.TRANS64.TRYWAIT P1, [UR50+0x60], R3 ;  /* 0x00006003ff0075a7 */ /* 0x000e640008021132 */
[----:B-1----:R-:W-:Y:S05]  /*5e10*/  @!P1 BRA `(.L_x_88) ;  /* 0x0000003c00389947 */ /* 0x002fea0003800000 */
.L_x_87:
[----:B------:R-:W-:Y:S05]  /*5e20*/  BSYNC B0 ;  /* 0x0000000000007941 */ /* 0x000fea0003800000 */
.L_x_86:
[----:B------:R-:W-:Y:S01]  /*5e30*/  ISETP.NE.AND P1, PT, R67, RZ, PT ;  /* 0x000000ff4300720c */ /* 0x000fe20003f25270 */
[----:B------:R-:W-:Y:S11]  /*5e40*/  HFMA2 R65, -RZ, RZ, 0, 5.9604644775390625e-08 ;  /* 0x00000001ff417431 */ /* 0x000ff600000001ff */
[----:B------:R-:W-:Y:S01]  /*5e50*/  @!UPT UIADD3 URZ, UPT, UPT, URZ, URZ, URZ ;  /* 0x000000fffffff290 */ /* 0x000fe2000fffe0ff */
[----:B------:R3:W1:Y:S04]  /*5e60*/  @P1 LDS.128 R56, [R100] ;  /* 0x0000000064381984 */ /* 0x0006680000000c00 */
[----:B------:R3:W1:Y:S04]  /*5e70*/  @P1 LDS.128 R60, [R105+0x10] ;  /* 0x00001000693c1984 */ /* 0x0006680000000c00 */
[----:B------:R3:W1:Y:S04]  /*5e80*/  @P1 LDS.128 R68, [R104+0x20] ;  /* 0x0000200068441984 */ /* 0x0006680000000c00 */
[----:B------:R3:W1:Y:S02]  /*5e90*/  @P1 LDS.128 R76, [R112+0x30] ;  /* 0x00003000704c1984 */ /* 0x0006640000000c00 */
.L_x_85:
[----:B------:R-:W-:Y:S05]  /*5ea0*/  BSYNC B1 ;  /* 0x0000000000017941 */ /* 0x000fea0003800000 */
.L_x_84:
[----:B-1----:R-:W-:Y:S04]  /*5eb0*/  SHF.R.U32.HI R2, RZ, 0x15, R48 ;  /* 0x00000015ff027819 */ /* 0x002fe80000011630 */
[----:B------:R-:W-:Y:S01]  /*5ec0*/  LOP3.LUT P1, RZ, R2, 0x3, R103, 0x48, !PT ;  /* 0x0000000302ff7812 */ /* 0x000fe20007824867 */
[----:B------:R-:W-:Y:S01]  /*5ed0*/  @!UPT UIADD3 URZ, UPT, UPT, URZ, URZ, URZ ;  /* 0x000000fffffff290 */ /* 0x000fe2000fffe0ff */
[----:B----4-:R-:W-:Y:S11]  /*5ee0*/  @P0 BRA `(.L_x_89) ;  /* 0x0000000000080947 */ /* 0x010ff60003800000 */
[----:B------:R-:W1:Y:S02]  /*5ef0*/  SYNCS.PHASECHK.TRANS64.TRYWAIT P0, [R64+URZ+0xc0], R0 ;  /* 0x0000c000400075a7 */ /* 0x000e6400080011ff */
[----:B-1----:R-:W-:Y:S05]  /*5f00*/  @!P0 BRA `(.L_x_90) ;  /* 0x0000003c00148947 */ /* 0x002fea0003800000 */
.L_x_89:
[----:B------:R-:W-:Y:S05]  /*5f10*/  @!P1 BRA `(.L_x_91) ;  /* 0x0000000000409947 */ /* 0x000fea0003800000 */
[----:B------:R-:W4:Y:S01]  /*5f20*/  LDCU.64 UR8, c[0x4][0x70] ;  /* 0x01000e00ff0877ac */ /* 0x000f220008000a00 */
[----:B------:R-:W-:Y:S01]  /*5f30*/  MOV R3, 0x0 ;  /* 0x0000000000037802 */ /* 0x000fe20000000f00 */
[----:B------:R-:W-:Y:S02]  /*5f40*/  HFMA2 R12, -RZ, RZ, 0, 5.9604644775390625e-08 ;  /* 0x00000001ff0c7431 */ /* 0x000fe400000001ff */
[----:B------:R-:W-:Y:S02]  /*5f50*/  IMAD.MOV.U32 R8, RZ, RZ, 0x192 ;  /* 0x00000192ff087424 */ /* 0x000fe400078e00ff */
[----:B------:R-:W-:Y:S01]  /*5f60*/  IMAD.MOV.U32 R13, RZ, RZ, RZ ;  /* 0x000000ffff0d7224 */ /* 0x000fe200078e00ff */
[----:B------:R-:W5:Y:S01]  /*5f70*/  LDCU.64 UR6, c[0x4][0x78] ;  /* 0x01000f00ff0677ac */ /* 0x000f620008000a00 */
[----:B------:R-:W1:Y:S01]  /*5f80*/  LDC.64 R2, c[0x4][R3] ;  /* 0x0100000003027b82 */ /* 0x000e620000000a00 */
[----:B------:R-:W2:Y:S01]  /*5f90*/  LDCU.64 UR4, c[0x4][0x10] ;  /* 0x01000200ff0477ac */ /* 0x000ea20008000a00 */
[----:B----4-:R-:W-:Y:S01]  /*5fa0*/  MOV R5, UR9 ;  /* 0x0000000900057c02 */ /* 0x010fe20008000f00 */
[----:B------:R-:W-:Y:S01]  /*5fb0*/  IMAD.U32 R4, RZ, RZ, UR8 ;  /* 0x00000008ff047e24 */ /* 0x000fe2000f8e00ff */
[----:B-----5:R-:W-:Y:S01]  /*5fc0*/  MOV R7, UR7 ;  /* 0x0000000700077c02 */ /* 0x020fe20008000f00 */
[----:B------:R-:W-:Y:S01]  /*5fd0*/  IMAD.U32 R6, RZ, RZ, UR6 ;  /* 0x00000006ff067e24 */ /* 0x000fe2000f8e00ff */
[----:B--2---:R-:W-:Y:S01]  /*5fe0*/  MOV R11, UR5 ;  /* 0x00000005000b7c02 */ /* 0x004fe20008000f00 */
[----:B------:R-:W-:Y:S02]  /*5ff0*/  IMAD.U32 R10, RZ, RZ, UR4 ;  /* 0x00000004ff0a7e24 */ /* 0x000fe4000f8e00ff */
[----:B------:R-:W-:Y:S07]  /*6000*/  LEPC R20, `(.L_x_91) ;  /* 0x000000001014794e */ /* 0x000fee0000000000 */
[----:B-1-3--:R-:W-:Y:S05]  /*6010*/  CALL.ABS.NOINC R2 ;  /* 0x0000000002007343 */ /* 0x00afea0003c00000 */
.L_x_91:
[----:B------:R-:W-:Y:S05]  /*6020*/  WARPSYNC.ALL ;  /* 0x0000000000007948 */ /* 0x000fea0003800000 */
[----:B------:R-:W-:Y:S01]  /*6030*/  R2UR UR4, R48 ;  /* 0x00000000300472ca */ /* 0x000fe200000e0000 */
[--C-:B------:R-:W-:Y:S01]  /*6040*/  HADD2.F32 R3, -RZ, R56.reuse.H0_H0 ;  /* 0x20000038ff037230 */ /* 0x100fe20000004100 */
[----:B------:R-:W-:Y:S01]  /*6050*/  ISETP.NE.AND P0, PT, R102, RZ, PT ;  /* 0x000000ff6600720c */ /* 0x000fe20003f05270 */
[--C-:B------:R-:W-:Y:S01]  /*6060*/  HADD2.F32 R50, -RZ, R57.reuse.H0_H0 ;  /* 0x20000039ff327230 */ /* 0x100fe20000004100 */
[----:B------:R-:W-:Y:S01]  /*6070*/  BSSY.RECONVERGENT B0, `(.L_x_92) ;  /* 0x0000088000007945 */ /* 0x000fe20003800200 */
[----:B------:R-:W-:Y:S08]  /*6080*/  HADD2.F32 R51, -RZ, R57.H1_H1 ;  /* 0x30000039ff337230 */ /* 0x000ff00000004100 */
[----:B------:R-:W1:Y:S02]  /*6090*/  LDTM.x32 R4, tmem[UR4] ;  /* 0x00000004000479ee */ /* 0x000e6400082c0000 */
[C---:B-12---:R-:W-:Y:S01]  /*60a0*/  FMUL R0, R47.reuse, R4 ;  /* 0x000000042f007220 */ /* 0x046fe20000400000 */
[----:B------:R-:W-:Y:S02]  /*60b0*/  HADD2.F32 R4, -RZ, R56.H1_H1 ;  /* 0x30000038ff047230 */ /* 0x000fe40000004100 */
[C---:B------:R-:W-:Y:S01]  /*60c0*/  FMUL R2, R47.reuse, R5 ;  /* 0x000000052f027220 */ /* 0x040fe20000400000 */
[----:B------:R-:W-:Y:S01]  /*60d0*/  FMUL R7, R47, R7 ;  /* 0x000000072f077220 */ /* 0x000fe20000400000 */
[----:B------:R-:W-:Y:S01]  /*60e0*/  FFMA R0, R49, R3, R0 ;  /* 0x0000000331007223 */ /* 0x000fe20000000000 */
[----:B------:R-:W-:Y:S01]  /*60f0*/  FMUL R3, R47, R6 ;  /* 0x000000062f037220 */ /* 0x000fe20000400000 */
[----:B------:R-:W-:Y:S01]  /*6100*/  FFMA R2, R49, R4, R2 ;  /* 0x0000000431027223 */ /* 0x000fe20000000002 */
[C---:B------:R-:W-:Y:S01]  /*6110*/  FMUL R4, R47.reuse, R8 ;  /* 0x000000082f047220 */ /* 0x040fe20000400000 */
[----:B------:R-:W-:Y:S01]  /*6120*/  FMUL R8, R47, R12 ;  /* 0x0000000c2f087220 */ /* 0x000fe20000400000 */
[----:B------:R-:W-:Y:S01]  /*6130*/  FFMA R3, R49, R50, R3 ;  /* 0x0000003231037223 */ /* 0x000fe20000000003 */
[C---:B------:R-:W-:Y:S01]  /*6140*/  FMUL R12, R47.reuse, R16 ;  /* 0x000000102f0c7220 */ /* 0x040fe20000400000 */
[C---:B------:R-:W-:Y:S01]  /*6150*/  FMUL R16, R47.reuse, R20 ;  /* 0x000000142f107220 */ /* 0x040fe20000400000 */
[C---:B------:R-:W-:Y:S01]  /*6160*/  FMUL R20, R47.reuse, R24 ;  /* 0x000000182f147220 */ /* 0x040fe20000400000 */
[C---:B------:R-:W-:Y:S01]  /*6170*/  FMUL R24, R47.reuse, R28 ;  /* 0x0000001c2f187220 */ /* 0x040fe20000400000 */
[C---:B------:R-:W-:Y:S01]  /*6180*/  FMUL R28, R47.reuse, R32 ;  /* 0x000000202f1c7220 */ /* 0x040fe20000400000 */
[--C-:B------:R-:W-:Y:S01]  /*6190*/  HADD2.F32 R32, -RZ, R58.reuse.H0_H0 ;  /* 0x2000003aff207230 */ /* 0x100fe20000004100 */
[----:B------:R-:W-:Y:S01]  /*61a0*/  F2FP.F16.F32.PACK_AB R52, R2, R0 ;  /* 0x000000000234723e */ /* 0x000fe200000000ff */
[----:B------:R-:W-:Y:S02]  /*61b0*/  HADD2.F32 R0, -RZ, R58.H1_H1 ;  /* 0x3000003aff007230 */ /* 0x000fe40000004100 */
[----:B------:R-:W-:Y:S01]  /*61c0*/  FMUL R5, R47, R9 ;  /* 0x000000092f057220 */ /* 0x000fe20000400000 */
[--C-:B------:R-:W-:Y:S02]  /*61d0*/  HADD2.F32 R2, -RZ, R59.reuse.H0_H0 ;  /* 0x2000003bff027230 */ /* 0x100fe40000004100 */
[C---:B------:R-:W-:Y:S01]  /*61e0*/  FFMA R7, R49.reuse, R51, R7 ;  /* 0x0000003331077223 */ /* 0x040fe20000000007 */
[C---:B------:R-:W-:Y:S01]  /*61f0*/  FFMA R4, R49.reuse, R32, R4 ;  /* 0x0000002031047223 */ /* 0x040fe20000000004 */
[----:B------:R-:W-:Y:S02]  /*6200*/  HADD2.F32 R32, -RZ, R59.H1_H1 ;  /* 0x3000003bff207230 */ /* 0x000fe40000004100 */
[----:B------:R-:W-:Y:S01]  /*6210*/  FFMA R5, R49, R0, R5 ;  /* 0x0000000031057223 */ /* 0x000fe20000000005 */
[--C-:B------:R-:W-:Y:S01]  /*6220*/  HADD2.F32 R0, -RZ, R60.reuse.H0_H0 ;  /* 0x2000003cff007230 */ /* 0x100fe20000004100 */
[----:B------:R-:W-:Y:S01]  /*6230*/  F2FP.F16.F32.PACK_AB R53, R7, R3 ;  /* 0x000000030735723e */ /* 0x000fe200000000ff */
[----:B------:R-:W-:Y:S01]  /*6240*/  FMUL R6, R47, R10 ;  /* 0x0000000a2f067220 */ /* 0x000fe20000400000 */
[--C-:B------:R-:W-:Y:S01]  /*6250*/  HADD2.F32 R3, -RZ, R61.reuse.H0_H0 ;  /* 0x2000003dff037230 */ /* 0x100fe20000004100 */
[----:B------:R-:W-:Y:S01]  /*6260*/  F2FP.F16.F32.PACK_AB R54, R5, R4 ;  /* 0x000000040536723e */ /* 0x000fe200000000ff */
[----:B------:R-:W-:Y:S01]  /*6270*/  FMUL R11, R47, R11 ;  /* 0x0000000b2f0b7220 */ /* 0x000fe20000400000 */
[----:B------:R-:W-:Y:S01]  /*6280*/  FFMA R6, R49, R2, R6 ;  /* 0x0000000231067223 */ /* 0x000fe20000000006 */
[----:B------:R-:W-:Y:S02]  /*6290*/  HADD2.F32 R2, -RZ, R60.H1_H1 ;  /* 0x3000003cff027230 */ /* 0x000fe40000004100 */
[----:B------:R-:W-:Y:S01]  /*62a0*/  FMUL R9, R47, R13 ;  /* 0x0000000d2f097220 */ /* 0x000fe20000400000 */
[C---:B------:R-:W-:Y:S01]  /*62b0*/  FFMA R11, R49.reuse, R32, R11 ;  /* 0x00000020310b7223 */ /* 0x040fe2000000000b */
[----:B------:R-:W-:Y:S01]  /*62c0*/  FFMA R8, R49, R0, R8 ;  /* 0x0000000031087223 */ /* 0x000fe20000000008 */
[C---:B------:R-:W-:Y:S01]  /*62d0*/  FMUL R10, R47.reuse, R14 ;  /* 0x0000000e2f0a7220 */ /* 0x040fe20000400000 */
[----:B------:R-:W-:Y:S02]  /*62e0*/  HADD2.F32 R0, -RZ, R61.H1_H1 ;  /* 0x3000003dff007230 */ /* 0x000fe40000004100 */
[----:B------:R-:W-:Y:S01]  /*62f0*/  FMUL R15, R47, R15 ;  /* 0x0000000f2f0f7220 */ /* 0x000fe20000400000 */
[C---:B------:R-:W-:Y:S01]  /*6300*/  FFMA R9, R49.reuse, R2, R9 ;  /* 0x0000000231097223 */ /* 0x040fe20000000009 */
[C---:B------:R-:W-:Y:S01]  /*6310*/  FFMA R10, R49.reuse, R3, R10 ;  /* 0x00000003310a7223 */ /* 0x040fe2000000000a */
[--C-:B------:R-:W-:Y:S02]  /*6320*/  HADD2.F32 R2, -RZ, R62.reuse.H0_H0 ;  /* 0x2000003eff027230 */ /* 0x100fe40000004100 */
[----:B------:R-:W-:Y:S01]  /*6330*/  FFMA R15, R49, R0, R15 ;  /* 0x00000000310f7223 */ /* 0x000fe2000000000f */
[----:B------:R-:W-:Y:S02]  /*6340*/  HADD2.F32 R3, -RZ, R62.H1_H1 ;  /* 0x3000003eff037230 */ /* 0x000fe40000004100 */
[C---:B------:R-:W-:Y:S01]  /*6350*/  FMUL R13, R47.reuse, R17 ;  /* 0x000000112f0d7220 */ /* 0x040fe20000400000 */
[--C-:B------:R-:W-:Y:S02]  /*6360*/  HADD2.F32 R0, -RZ, R63.reuse.H0_H0 ;  /* 0x2000003fff007230 */ /* 0x100fe40000004100 */
[----:B------:R-:W-:Y:S01]  /*6370*/  FMUL R14, R47, R18 ;  /* 0x000000122f0e7220 */ /* 0x000fe20000400000 */
[C---:B------:R-:W-:Y:S01]  /*6380*/  FFMA R12, R49.reuse, R2, R12 ;  /* 0x00000002310c7223 */ /* 0x040fe2000000000c */
[C---:B------:R-:W-:Y:S01]  /*6390*/  FFMA R13, R49.reuse, R3, R13 ;  /* 0x00000003310d7223 */ /* 0x040fe2000000000d */
[----:B------:R-:W-:Y:S02]  /*63a0*/  HADD2.F32 R2, -RZ, R63.H1_H1 ;  /* 0x3000003fff027230 */ /* 0x000fe40000004100 */
[----:B------:R-:W-:Y:S01]  /*63b0*/  FFMA R14, R49, R0, R14 ;  /* 0x00000000310e7223 */ /* 0x000fe2000000000e */
[C---:B------:R-:W-:Y:S01]  /*63c0*/  FMUL R19, R47.reuse, R19 ;  /* 0x000000132f137220 */ /* 0x040fe20000400000 */
[--C-:B------:R-:W-:Y:S02]  /*63d0*/  HADD2.F32 R0, -RZ, R68.reuse.H0_H0 ;  /* 0x20000044ff007230 */ /* 0x100fe40000004100 */
[----:B------:R-:W-:Y:S01]  /*63e0*/  FMUL R17, R47, R21 ;  /* 0x000000152f117220 */ /* 0x000fe20000400000 */
[--C-:B------:R-:W-:Y:S02]  /*63f0*/  HADD2.F32 R3, -RZ, R69.reuse.H0_H0 ;  /* 0x20000045ff037230 */ /* 0x100fe40000004100 */
[C---:B------:R-:W-:Y:S01]  /*6400*/  FFMA R19, R49.reuse, R2, R19 ;  /* 0x0000000231137223 */ /* 0x040fe20000000013 */
[----:B------:R-:W-:Y:S02]  /*6410*/  HADD2.F32 R2, -RZ, R68.H1_H1 ;  /* 0x30000044ff027230 */ /* 0x000fe40000004100 */
        /* <DEDUP_REMOVED lines=9> */
[----:B------:R-:W-:Y:S01]  /*64b0*/  FMUL R21, R47, R25 ;  /* 0x000000192f157220 */ /* 0x000fe20000400000 */
[----:B------:R-:W-:Y:S01]  /*64c0*/  F2FP.F16.F32.PACK_AB R55, R11, R6 ;  /* 0x000000060b37723e */ /* 0x000fe200000000ff */
[--C-:B------:R-:W-:Y:S02]  /*64d0*/  HADD2.F32 R3, -RZ, R71.reuse.H0_H0 ;  /* 0x20000047ff037230 */ /* 0x100fe40000004100 */
[----:B------:R-:W-:Y:S01]  /*64e0*/  FMUL R22, R47, R26 ;  /* 0x0000001a2f167220 */ /* 0x000fe20000400000 */
[C---:B------:R-:W-:Y:S01]  /*64f0*/  FFMA R20, R49.reuse, R2, R20 ;  /* 0x0000000231147223 */ /* 0x040fe20000000014 */
[C---:B------:R-:W-:Y:S01]  /*6500*/  FFMA R21, R49.reuse, R0, R21 ;  /* 0x0000000031157223 */ /* 0x040fe20000000015 */
[----:B------:R1:W-:Y:S01]  /*6510*/  STS.128 [R100], R52 ;  /* 0x0000003464007388 */ /* 0x0003e20000000c00 */
[----:B------:R-:W-:Y:S02]  /*6520*/  HADD2.F32 R0, -RZ, R71.H1_H1 ;  /* 0x30000047ff007230 */ /* 0x000fe40000004100 */
[----:B------:R-:W-:Y:S01]  /*6530*/  FFMA R22, R49, R3, R22 ;  /* 0x0000000331167223 */ /* 0x000fe20000000016 */
[----:B------:R-:W-:Y:S01]  /*6540*/  FMUL R27, R47, R27 ;  /* 0x0000001b2f1b7220 */ /* 0x000fe20000400000 */
[--C-:B------:R-:W-:Y:S01]  /*6550*/  HADD2.F32 R2, -RZ, R76.reuse.H0_H0 ;  /* 0x2000004cff027230 */ /* 0x100fe20000004100 */
[----:B------:R-:W-:Y:S01]  /*6560*/  F2FP.F16.F32.PACK_AB R8, R9, R8 ;  /* 0x000000080908723e */ /* 0x000fe200000000ff */
[----:B------:R-:W-:Y:S01]  /*6570*/  HADD2.F32 R3, -RZ, R76.H1_H1 ;  /* 0x3000004cff037230 */ /* 0x000fe20000004100 */
[----:B------:R-:W-:Y:S01]  /*6580*/  F2FP.F16.F32.PACK_AB R9, R15, R10 ;  /* 0x0000000a0f09723e */ /* 0x000fe200000000ff */
[----:B------:R-:W-:Y:S01]  /*6590*/  FMUL R25, R47, R29 ;  /* 0x0000001d2f197220 */ /* 0x000fe20000400000 */
[--C-:B------:R-:W-:Y:S01]  /*65a0*/  HADD2.F32 R4, -RZ, R77.reuse.H0_H0 ;  /* 0x2000004dff047230 */ /* 0x100fe20000004100 */
[----:B------:R-:W-:Y:S01]  /*65b0*/  F2FP.F16.F32.PACK_AB R10, R13, R12 ;  /* 0x0000000c0d0a723e */ /* 0x000fe200000000ff */
[----:B------:R-:W-:Y:S01]  /*65c0*/  FMUL R26, R47, R30 ;  /* 0x0000001e2f1a7220 */ /* 0x000fe20000400000 */
[----:B------:R-:W-:Y:S01]  /*65d0*/  F2FP.F16.F32.PACK_AB R11, R19, R14 ;  /* 0x0000000e130b723e */ /* 0x000fe200000000ff */
[C---:B------:R-:W-:Y:S01]  /*65e0*/  FFMA R27, R49.reuse, R0, R27 ;  /* 0x00000000311b7223 */ /* 0x040fe2000000001b */
[C---:B------:R-:W-:Y:S01]  /*65f0*/  FFMA R24, R49.reuse, R2, R24 ;  /* 0x0000000231187223 */ /* 0x040fe20000000018 */
[----:B------:R-:W-:Y:S02]  /*6600*/  HADD2.F32 R0, -RZ, R77.H1_H1 ;  /* 0x3000004dff007230 */ /* 0x000fe40000004100 */
[----:B------:R-:W-:Y:S01]  /*6610*/  FFMA R25, R49, R3, R25 ;  /* 0x0000000331197223 */ /* 0x000fe20000000019 */
[----:B------:R1:W-:Y:S01]  /*6620*/  STS.128 [R105+0x10], R8 ;  /* 0x0000100869007388 */ /* 0x0003e20000000c00 */
[----:B------:R-:W-:Y:S01]  /*6630*/  FMUL R31, R47, R31 ;  /* 0x0000001f2f1f7220 */ /* 0x000fe20000400000 */
[--C-:B------:R-:W-:Y:S02]  /*6640*/  HADD2.F32 R2, -RZ, R78.reuse.H0_H0 ;  /* 0x2000004eff027230 */ /* 0x100fe40000004100 */
[----:B------:R-:W-:Y:S01]  /*6650*/  FFMA R26, R49, R4, R26 ;  /* 0x00000004311a7223 */ /* 0x000fe2000000001a */
[----:B------:R-:W-:Y:S02]  /*6660*/  HADD2.F32 R3, -RZ, R78.H1_H1 ;  /* 0x3000004eff037230 */ /* 0x000fe40000004100 */
[----:B------:R-:W-:Y:S01]  /*6670*/  FMUL R29, R47, R33 ;  /* 0x000000212f1d7220 */ /* 0x000fe20000400000 */
[--C-:B------:R-:W-:Y:S01]  /*6680*/  HADD2.F32 R4, -RZ, R79.reuse.H0_H0 ;  /* 0x2000004fff047230 */ /* 0x100fe20000004100 */
[----:B------:R-:W-:Y:S01]  /*6690*/  F2FP.F16.F32.PACK_AB R16, R17, R16 ;  /* 0x000000101110723e */ /* 0x000fe200000000ff */
[----:B------:R-:W-:Y:S01]  /*66a0*/  FMUL R30, R47, R34 ;  /* 0x000000222f1e7220 */ /* 0x000fe20000400000 */
[----:B------:R-:W-:Y:S01]  /*66b0*/  HADD2.F32 R5, -RZ, R79.H1_H1 ;  /* 0x3000004fff057230 */ /* 0x000fe20000004100 */
[----:B------:R-:W-:Y:S01]  /*66c0*/  F2FP.F16.F32.PACK_AB R17, R23, R18 ;  /* 0x000000121711723e */ /* 0x000fe200000000ff */
[----:B------:R-:W-:Y:S01]  /*66d0*/  FFMA R31, R49, R0, R31 ;  /* 0x00000000311f7223 */ /* 0x000fe2000000001f */
[----:B------:R-:W-:Y:S01]  /*66e0*/  FMUL R35, R47, R35 ;  /* 0x000000232f237220 */ /* 0x000fe20000400000 */
[----:B------:R-:W-:Y:S01]  /*66f0*/  F2FP.F16.F32.PACK_AB R18, R21, R20 ;  /* 0x000000141512723e */ /* 0x000fe200000000ff */
[----:B------:R-:W-:Y:S01]  /*6700*/  FFMA R28, R49, R2, R28 ;  /* 0x00000002311c7223 */ /* 0x000fe2000000001c */
[----:B------:R-:W-:Y:S01]  /*6710*/  F2FP.F16.F32.PACK_AB R19, R27, R22 ;  /* 0x000000161b13723e */ /* 0x000fe200000000ff */
[C---:B------:R-:W-:Y:S01]  /*6720*/  FFMA R29, R49.reuse, R3, R29 ;  /* 0x00000003311d7223 */ /* 0x040fe2000000001d */
[C---:B------:R-:W-:Y:S01]  /*6730*/  FFMA R30, R49.reuse, R4, R30 ;  /* 0x00000004311e7223 */ /* 0x040fe2000000001e */
[----:B------:R-:W-:Y:S01]  /*6740*/  FFMA R35, R49, R5, R35 ;  /* 0x0000000531237223 */ /* 0x000fe20000000023 */
[----:B------:R-:W-:Y:S01]  /*6750*/  F2FP.F16.F32.PACK_AB R24, R25, R24 ;  /* 0x000000181918723e */ /* 0x000fe200000000ff */
[----:B------:R1:W-:Y:S01]  /*6760*/  STS.128 [R104+0x20], R16 ;  /* 0x0000201068007388 */ /* 0x0003e20000000c00 */
[----:B------:R-:W-:Y:S02]  /*6770*/  F2FP.F16.F32.PACK_AB R25, R31, R26 ;  /* 0x0000001a1f19723e */ /* 0x000fe400000000ff */
[----:B------:R-:W-:Y:S02]  /*6780*/  F2FP.F16.F32.PACK_AB R26, R29, R28 ;  /* 0x0000001c1d1a723e */ /* 0x000fe400000000ff */
[----:B------:R-:W-:Y:S05]  /*6790*/  F2FP.F16.F32.PACK_AB R27, R35, R30 ;  /* 0x0000001e231b723e */ /* 0x000fea00000000ff */
[----:B------:R1:W-:Y:S01]  /*67a0*/  STS.128 [R112+0x30], R24 ;  /* 0x0000301870007388 */ /* 0x0003e20000000c00 */
[----:B------:R-:W-:Y:S01]  /*67b0*/  @!PT LDS RZ, [RZ] ;  /* 0x00000000fffff984 */ /* 0x000fe20000000800 */
[----:B------:R-:W-:Y:S01]  /*67c0*/  @!PT LDS RZ, [RZ] ;  /* 0x00000000fffff984 */ /* 0x000fe20000000800 */
[----:B------:R-:W-:Y:S01]  /*67d0*/  @!PT LDS RZ, [RZ] ;  /* 0x00000000fffff984 */ /* 0x000fe20000000800 */
[----:B------:R-:W-:Y:S01]  /*67e0*/  @!PT LDS RZ, [RZ] ;  /* 0x00000000fffff984 */ /* 0x000fe20000000800 */
[----:B------:R2:W-:Y:S07]  /*67f0*/  MEMBAR.ALL.CTA ;  /* 0x0000000000007992 */ /* 0x0005ee0000008000 */
[----:B--2---:R-:W2:Y:S02]  /*6800*/  FENCE.VIEW.ASYNC.S ;  /* 0x00000000000073c6 */ /* 0x004ea40000000000 */
[----:B--2---:R-:W-:Y:S06]  /*6810*/  BAR.SYNC.DEFER_BLOCKING 0x1, 0x80 ;  /* 0x0042000000007b1d */ /* 0x004fec0000010000 */
[----:B------:R-:W-:Y:S05]  /*6820*/  @P0 BRA `(.L_x_93) ;  /* 0x0000000000300947 */ /* 0x000fea0003800000 */
[----:B------:R-:W-:Y:S01]  /*6830*/  UIADD3 UR6, UPT, UPT, UR50, 0x200, URZ ;  /* 0x0000020032067890 */ /* 0x000fe2000fffe0ff */
[----:B------:R-:W-:Y:S01]  /*6840*/  R2UR UR42, R109 ;  /* 0x000000006d2a72ca */ /* 0x000fe200000e0000 */
[----:B------:R-:W-:Y:S01]  /*6850*/  UIADD3 UR4, UP0, UPT, UR54, 0x680, URZ ;  /* 0x0000068036047890 */ /* 0x000fe2000ff1e0ff */
[----:B------:R-:W-:Y:S02]  /*6860*/  R2UR UR43, R107 ;  /* 0x000000006b2b72ca */ /* 0x000fe400000e0000 */
[----:B------:R-:W-:Y:S01]  /*6870*/  R2UR UR44, R108 ;  /* 0x000000006c2c72ca */ /* 0x000fe200000e0000 */
[----:B------:R-:W-:Y:S01]  /*6880*/  IMAD.U32 R94, RZ, RZ, UR6 ;  /* 0x00000006ff5e7e24 */ /* 0x000fe2000f8e00ff */
[----:B------:R-:W-:Y:S04]  /*6890*/  UIADD3.X UR5, UPT, UPT, URZ, UR55, URZ, UP0, !UPT ;  /* 0x00000037ff057290 */ /* 0x000fe800087fe4ff */
[----:B------:R-:W-:Y:S11]  /*68a0*/  R2UR UR40, R94 ;  /* 0x000000005e2872ca */ /* 0x000ff600000e0000 */
[----:B------:R-:W-:Y:S02]  /*68b0*/  @!UPT UIADD3 URZ, UPT, UPT, URZ, URZ, URZ ;  /* 0x000000fffffff290 */ /* 0x000fe4000fffe0ff */
[----:B------:R2:W-:Y:S01]  /*68c0*/  UTMASTG.4D.IM2COL [UR40], [UR4] ;  /* 0x00000028040073b5 */ /* 0x0005e20008058000 */
[----:B------:R0:W-:Y:S01]  /*68d0*/  UTMACMDFLUSH ;  /* 0x00000000000079b7 */ /* 0x0001e20000000000 */
[----:B--2---:R-:W-:Y:S04]  /*68e0*/  DEPBAR.LE SB0, 0x1 ;  /* 0x000080400000791a */ /* 0x004fe80000000000 */
.L_x_93:
[----:B------:R-:W-:Y:S05]  /*68f0*/  BSYNC.RECONVERGENT B0 ;  /* 0x0000000000007941 */ /* 0x000fea0003800200 */
.L_x_92:
[----:B------:R-:W-:Y:S01]  /*6900*/  BAR.SYNC.DEFER_BLOCKING 0x1, 0x80 ;  /* 0x0042000000007b1d */ /* 0x000fe20000010000 */
[----:B------:R-:W-:Y:S01]  /*6910*/  ISETP.NE.AND P1, PT, R111, RZ, PT ;  /* 0x000000ff6f00720c */ /* 0x000fe20003f25270 */
[----:B------:R-:W-:Y:S01]  /*6920*/  UISETP.NE.AND UP0, UPT, UR52, URZ, UPT ;  /* 0x000000ff3400728c */ /* 0x000fe2000bf05270 */
[----:B------:R-:W-:Y:S11]  /*6930*/  LEA R2, R65, UR50, 0x3 ;  /* 0x0000003241027c11 */ /* 0x000ff6000f8e18ff */
[----:B------:R-:W-:Y:S01]  /*6940*/  @P1 SHF.L.U32 R4, R99, 0x1f, RZ ;  /* 0x0000001f63041819 */ /* 0x000fe200000006ff */
[----:B------:R-:W-:Y:S06]  /*6950*/  BRA.U !UP0, `(.L_x_94) ;  /* 0x0000000108247547 */ /* 0x000fec000b800000 */
[----:B------:R-:W2:Y:S01]  /*6960*/  S2R R0, SR_CgaCtaId ;  /* 0x0000000000007919 */ /* 0x000ea20000008800 */
[----:B------:R-:W-:Y:S01]  /*6970*/  IMAD.U32 R3, RZ, RZ, UR56 ;  /* 0x00000038ff037e24 */ /* 0x000fe2000f8e00ff */
[----:B------:R-:W-:Y:S04]  /*6980*/  UIADD3 UR56, UPT, UPT, UR56, 0x1, URZ ;  /* 0x0000000138387890 */ /* 0x000fe8000fffe0ff */
[----:B------:R-:W-:Y:S01]  /*6990*/  @P1 LEA R3, R3, UR50, 0x3 ;  /* 0x0000003203031c11 */ /* 0x000fe2000f8e18ff */
[----:B------:R-:W-:Y:S04]  /*69a0*/  UISETP.NE.AND UP0, UPT, UR56, 0x4, UPT ;  /* 0x000000043800788c */ /* 0x000fe8000bf05270 */
[----:B------:R-:W-:Y:S01]  /*69b0*/  @P1 VIADD R3, R3, 0x80 ;  /* 0x0000008003031836 */ /* 0x000fe20000000000 */
[----:B------:R-:W-:Y:S04]  /*69c0*/  USEL UR56, UR56, URZ, UP0 ;  /* 0x000000ff38387287 */ /* 0x000fe80008000000 */
[----:B--2---:R-:W-:Y:S04]  /*69d0*/  @P1 PRMT R0, R0, 0x654, R3 ;  /* 0x0000065400001816 */ /* 0x004fe80000000003 */
[----:B------:R2:W-:Y:S04]  /*69e0*/  @P1 SYNCS.ARRIVE.TRANS64.RED.A1T0 RZ, [R0+URZ], RZ ;  /* 0x000000ff00ff19a7 */ /* 0x0005e800081004ff */
.L_x_94:
[----:B------:R-:W4:Y:S01]  /*69f0*/  @P1 SYNCS.PHASECHK.TRANS64.TRYWAIT P0, [R2+URZ+0x60], R4 ;  /* 0x00006004020015a7 */ /* 0x000f2200080011ff */
[----:B------:R-:W-:Y:S01]  /*6a00*/  BSSY B1, `(.L_x_95) ;  /* 0x0000016000017945 */ /* 0x000fe20003800000 */
[----:B----4-:R-:W-:Y:S03]  /*6a10*/  @P1 SEL R66, RZ, 0x1, !P0 ;  /* 0x00000001ff421807 */ /* 0x010fe60004000000 */
[----:B------:R-:W-:Y:S05]  /*6a20*/  @!P1 BRA `(.L_x_96) ;  /* 0x00000000004c9947 */ /* 0x000fea0003800000 */
[----:B------:R-:W-:Y:S01]  /*6a30*/  ISETP.NE.AND P0, PT, R66, RZ, PT ;  /* 0x000000ff4200720c */ /* 0x000fe20003f05270 */
[----:B------:R-:W-:Y:S01]  /*6a40*/  BSSY B0, `(.L_x_97) ;  /* 0x000000b000007945 */ /* 0x000fe20003800000 */
[----:B------:R-:W-:Y:S11]  /*6a50*/  ISETP.NE.AND P1, PT, R67, RZ, PT ;  /* 0x000000ff4300720c */ /* 0x000ff60003f25270 */
[----:B------:R-:W-:Y:S02]  /*6a60*/  @!UPT UIADD3 URZ, UPT, UPT, URZ, URZ, URZ ;  /* 0x000000fffffff290 */ /* 0x000fe4000fffe0ff */
[C---:B------:R-:W-:Y:S01]  /*6a70*/  @P1 IMAD R6, R65.reuse, 0x2000, R100 ;  /* 0x0000200041061824 */ /* 0x040fe200078e0264 */
[C---:B------:R-:W-:Y:S01]  /*6a80*/  @P1 LEA R4, R65.reuse, R104, 0xd ;  /* 0x0000006841041211 */ /* 0x040fe200078e68ff */
[C---:B------:R-:W-:Y:S02]  /*6a90*/  @P1 IMAD R5, R65.reuse, 0x2000, R105 ;  /* 0x0000200041051824 */ /* 0x040fe400078e0269 */
[----:B------:R-:W-:Y:S01]  /*6aa0*/  @P1 IMAD R3, R65, 0x2000, R112 ;  /* 0x0000200041031824 */ /* 0x000fe200078e0270 */
[----:B------:R-:W-:Y:S06]  /*6ab0*/  @P0 BRA `(.L_x_98) ;  /* 0x00000000000c0947 */ /* 0x000fec0003800000 */
[----:B--2---:R-:W-:Y:S04]  /*6ac0*/  SHF.L.U32 R0, R99, 0x1f, RZ ;  /* 0x0000001f63007819 */ /* 0x004fe800000006ff */
[----:B------:R-:W2:Y:S02]  /*6ad0*/  SYNCS.PHASECHK.TRANS64.TRYWAIT P0, [R2+URZ+0x60], R0 ;  /* 0x00006000020075a7 */ /* 0x000ea400080011ff */
[----:B--2---:R-:W-:Y:S05]  /*6ae0*/  @!P0 BRA `(.L_x_99) ;  /* 0x0000003000308947 */ /* 0x004fea0003800000 */
.L_x_98:
[----:B------:R-:W-:Y:S05]  /*6af0*/  BSYNC B0 ;  /* 0x0000000000007941 */ /* 0x000fea0003800000 */
.L_x_97:
[----:B------:R-:W-:Y:S02]  /*6b00*/  ISETP.NE.AND P0, PT, R67, RZ, PT ;  /* 0x000000ff4300720c */ /* 0x000fe40003f05270 */
[----:B------:R-:W-:Y:S11]  /*6b10*/  IADD3 R65, PT, PT, R65, 0x1, RZ ;  /* 0x0000000141417810 */ /* 0x000ff60007ffe0ff */
[----:B------:R4:W1:Y:S04]  /*6b20*/  @P0 LDS.128 R56, [R6] ;  /* 0x0000000006380984 */ /* 0x0008680000000c00 */
[----:B------:R4:W1:Y:S04]  /*6b30*/  @P0 LDS.128 R60, [R5+0x10] ;  /* 0x00001000053c0984 */ /* 0x0008680000000c00 */
[----:B------:R4:W1:Y:S04]  /*6b40*/  @P0 LDS.128 R68, [R4+0x20] ;  /* 0x0000200004440984 */ /* 0x0008680000000c00 */
[----:B------:R4:W1:Y:S02]  /*6b50*/  @P0 LDS.128 R76, [R3+0x30] ;  /* 0x00003000034c0984 */ /* 0x0008640000000c00 */
.L_x_96:
[----:B------:R-:W-:Y:S05]  /*6b60*/  BSYNC B1 ;  /* 0x0000000000017941 */ /* 0x000fea0003800000 */
.L_x_95:
[----:B--2---:R-:W-:Y:S05]  /*6b70*/  VIADD R0, R48, 0x20 ;  /* 0x0000002030007836 */ /* 0x004fea0000000000 */
[----:B------:R-:W-:Y:S04]  /*6b80*/  SHF.R.U32.HI R0, RZ, 0x15, R0 ;  /* 0x00000015ff007819 */ /* 0x000fe80000011600 */
[----:B------:R-:W-:Y:S11]  /*6b90*/  LOP3.LUT P0, RZ, R0, 0x3, R103, 0x48, !PT ;  /* 0x0000000300ff7812 */ /* 0x000ff60007804867 */
[----:B------:R-:W-:Y:S02]  /*6ba0*/  @!UPT UIADD3 URZ, UPT, UPT, URZ, URZ, URZ ;  /* 0x000000fffffff290 */ /* 0x000fe4000fffe0ff */
[----:B------:R-:W-:Y:S05]  /*6bb0*/  @!P0 BRA `(.L_x_100) ;  /* 0x0000000000408947 */ /* 0x000fea0003800000 */
[----:B------:R-:W2:Y:S01]  /*6bc0*/  LDCU.64 UR8, c[0x4][0x70] ;  /* 0x01000e00ff0877ac */ /* 0x000ea20008000a00 */
[----:B----4-:R-:W-:Y:S01]  /*6bd0*/  MOV R3, 0x0 ;  /* 0x0000000000037802 */ /* 0x010fe20000000f00 */
[----:B------:R-:W-:Y:S02]  /*6be0*/  HFMA2 R12, -RZ, RZ, 0, 5.9604644775390625e-08 ;  /* 0x00000001ff0c7431 */ /* 0x000fe400000001ff */
[----:B-1----:R-:W-:Y:S02]  /*6bf0*/  IMAD.MOV.U32 R8, RZ, RZ, 0x192 ;  /* 0x00000192ff087424 */ /* 0x002fe400078e00ff */
[----:B------:R-:W-:Y:S01]  /*6c00*/  IMAD.MOV.U32 R13, RZ, RZ, RZ ;  /* 0x000000ffff0d7224 */ /* 0x000fe200078e00ff */
[----:B------:R-:W1:Y:S01]  /*6c10*/  LDCU.64 UR6, c[0x4][0x78] ;  /* 0x01000f00ff0677ac */ /* 0x000e620008000a00 */
[----:B------:R-:W4:Y:S01]  /*6c20*/  LDC.64 R2, c[0x4][R3] ;  /* 0x0100000003027b82 */ /* 0x000f220000000a00 */
[----:B------:R-:W5:Y:S01]  /*6c30*/  LDCU.64 UR4, c[0x4][0x10] ;  /* 0x01000200ff0477ac */ /* 0x000f620008000a00 */
[----:B--2---:R-:W-:Y:S01]  /*6c40*/  MOV R5, UR9 ;  /* 0x0000000900057c02 */ /* 0x004fe20008000f00 */
[----:B------:R-:W-:Y:S01]  /*6c50*/  IMAD.U32 R4, RZ, RZ, UR8 ;  /* 0x00000008ff047e24 */ /* 0x000fe2000f8e00ff */
[----:B-1----:R-:W-:Y:S01]  /*6c60*/  MOV R7, UR7 ;  /* 0x0000000700077c02 */ /* 0x002fe20008000f00 */
[----:B------:R-:W-:Y:S01]  /*6c70*/  IMAD.U32 R6, RZ, RZ, UR6 ;  /* 0x00000006ff067e24 */ /* 0x000fe2000f8e00ff */
[----:B-----5:R-:W-:Y:S01]  /*6c80*/  MOV R11, UR5 ;  /* 0x00000005000b7c02 */ /* 0x020fe20008000f00 */
[----:B------:R-:W-:Y:S02]  /*6c90*/  IMAD.U32 R10, RZ, RZ, UR4 ;  /* 0x00000004ff0a7e24 */ /* 0x000fe4000f8e00ff */
[----:B------:R-:W-:Y:S07]  /*6ca0*/  LEPC R20, `(.L_x_100) ;  /* 0x000000001014794e */ /* 0x000fee0000000000 */
[----:B---34-:R-:W-:Y:S05]  /*6cb0*/  CALL.ABS.NOINC R2 ;  /* 0x0000000002007343 */ /* 0x018fea0003c00000 */
.L_x_100:
[----:B------:R-:W-:Y:S05]  /*6cc0*/  WARPSYNC.ALL ;  /* 0x0000000000007948 */ /* 0x000fea0003800000 */
[----:B------:R-:W-:Y:S01]  /*6cd0*/  R2UR UR4, R48 ;  /* 0x00000000300472ca */ /* 0x000fe200000e0000 */
[----:B-1--4-:R-:W-:Y:S01]  /*6ce0*/  HADD2.F32 R3, -RZ, R56.H0_H0 ;  /* 0x20000038ff037230 */ /* 0x012fe20000004100 */
[----:B------:R-:W1:Y:S01]  /*6cf0*/  S2R R113, SR_CgaCtaId ;  /* 0x0000000000717919 */ /* 0x000e620000008800 */
[--C-:B------:R-:W-:Y:S01]  /*6d00*/  HADD2.F32 R50, -RZ, R58.reuse.H0_H0 ;  /* 0x2000003aff327230 */ /* 0x100fe20000004100 */
[----:B------:R-:W-:Y:S01]  /*6d10*/  ISETP.NE.AND P6, PT, R111, RZ, PT ;  /* 0x000000ff6f00720c */ /* 0x000fe20003fc5270 */
[----:B------:R-:W-:Y:S01]  /*6d20*/  HADD2.F32 R51, -RZ, R58.H1_H1 ;  /* 0x3000003aff337230 */ /* 0x000fe20000004100 */
[----:B------:R-:W-:Y:S01]  /*6d30*/  ISETP.NE.AND P0, PT, R102, RZ, PT ;  /* 0x000000ff6600720c */ /* 0x000fe20003f05270 */
[--C-:B------:R-:W-:Y:S01]  /*6d40*/  HADD2.F32 R52, -RZ, R59.reuse.H0_H0 ;  /* 0x2000003bff347230 */ /* 0x100fe20000004100 */
[----:B------:R-:W-:Y:S01]  /*6d50*/  BSSY.RECONVERGENT B0, `(.L_x_101) ;  /* 0x000008a000007945 */ /* 0x000fe20003800200 */
[----:B------:R-:W-:Y:S04]  /*6d60*/  HADD2.F32 R53, -RZ, R59.H1_H1 ;  /* 0x3000003bff357230 */ /* 0x000fe80000004100 */
[----:B------:R-:W2:Y:S02]  /*6d70*/  LDTM.x32 R4, tmem[UR4+0x20] ;  /* 0x00002004000479ee */ /* 0x000ea400082c0000 */
[C---:B--2---:R-:W-:Y:S01]  /*6d80*/  FMUL R0, R47.reuse, R4 ;  /* 0x000000042f007220 */ /* 0x044fe20000400000 */
[----:B------:R-:W-:Y:S02]  /*6d90*/  HADD2.F32 R4, -RZ, R56.H1_H1 ;  /* 0x30000038ff047230 */ /* 0x000fe40000004100 */
[----:B------:R-:W-:Y:S01]  /*6da0*/  FMUL R2, R47, R5 ;  /* 0x000000052f027220 */ /* 0x000fe20000400000 */
[--C-:B------:R-:W-:Y:S02]  /*6db0*/  HADD2.F32 R5, -RZ, R57.reuse.H0_H0 ;  /* 0x20000039ff057230 */ /* 0x100fe40000004100 */
[----:B------:R-:W-:Y:S01]  /*6dc0*/  FFMA R0, R49, R3, R0 ;  /* 0x0000000331007223 */ /* 0x000fe20000000000 */
[----:B------:R-:W-:Y:S01]  /*6dd0*/  FMUL R3, R47, R6 ;  /* 0x000000062f037220 */ /* 0x000fe20000400000 */
[----:B------:R-:W-:Y:S01]  /*6de0*/  FFMA R2, R49, R4, R2 ;  /* 0x0000000431027223 */ /* 0x000fe20000000002 */
[----:B------:R-:W-:Y:S02]  /*6df0*/  HADD2.F32 R4, -RZ, R57.H1_H1 ;  /* 0x30000039ff047230 */ /* 0x000fe40000004100 */
        /* <DEDUP_REMOVED lines=8> */
[----:B------:R-:W-:Y:S01]  /*6e80*/  FMUL R19, R47, R30 ;  /* 0x0000001e2f137220 */ /* 0x000fe20000400000 */
[C---:B------:R-:W-:Y:S01]  /*6e90*/  FFMA R4, R49.reuse, R50, R4 ;  /* 0x0000003231047223 */ /* 0x040fe20000000004 */
[C---:B------:R-:W-:Y:S01]  /*6ea0*/  FFMA R5, R49.reuse, R51, R5 ;  /* 0x0000003331057223 */ /* 0x040fe20000000005 */
[C---:B------:R-:W-:Y:S01]  /*6eb0*/  FFMA R6, R49.reuse, R52, R6 ;  /* 0x0000003431067223 */ /* 0x040fe20000000006 */
[--C-:B------:R-:W-:Y:S01]  /*6ec0*/  HADD2.F32 R50, -RZ, R60.reuse.H0_H0 ;  /* 0x2000003cff327230 */ /* 0x100fe20000004100 */
[----:B------:R-:W-:Y:S01]  /*6ed0*/  F2FP.F16.F32.PACK_AB R52, R2, R0 ;  /* 0x000000000234723e */ /* 0x000fe200000000ff */
[----:B------:R-:W-:Y:S01]  /*6ee0*/  FFMA R11, R49, R53, R11 ;  /* 0x00000035310b7223 */ /* 0x000fe2000000000b */
[----:B------:R-:W-:Y:S01]  /*6ef0*/  F2FP.F16.F32.PACK_AB R53, R7, R3 ;  /* 0x000000030735723e */ /* 0x000fe200000000ff */
[C---:B------:R-:W-:Y:S01]  /*6f00*/  FMUL R3, R47.reuse, R14 ;  /* 0x0000000e2f037220 */ /* 0x040fe20000400000 */
[----:B------:R-:W-:Y:S01]  /*6f10*/  FMUL R14, R47, R25 ;  /* 0x000000192f0e7220 */ /* 0x000fe20000400000 */
[----:B------:R-:W-:Y:S01]  /*6f20*/  HADD2.F32 R25, -RZ, R60.H1_H1 ;  /* 0x3000003cff197230 */ /* 0x000fe20000004100 */
[----:B------:R-:W-:Y:S01]  /*6f30*/  F2FP.F16.F32.PACK_AB R54, R5, R4 ;  /* 0x000000040536723e */ /* 0x000fe200000000ff */
[C---:B------:R-:W-:Y:S01]  /*6f40*/  FMUL R0, R47.reuse, R12 ;  /* 0x0000000c2f007220 */ /* 0x040fe20000400000 */
[C---:B------:R-:W-:Y:S01]  /*6f50*/  FMUL R2, R47.reuse, R13 ;  /* 0x0000000d2f027220 */ /* 0x040fe20000400000 */
[C---:B------:R-:W-:Y:S01]  /*6f60*/  FMUL R4, R47.reuse, R15 ;  /* 0x0000000f2f047220 */ /* 0x040fe20000400000 */
[----:B------:R-:W-:Y:S01]  /*6f70*/  FMUL R15, R47, R26 ;  /* 0x0000001a2f0f7220 */ /* 0x000fe20000400000 */
[C---:B------:R-:W-:Y:S01]  /*6f80*/  FFMA R0, R49.reuse, R50, R0 ;  /* 0x0000003231007223 */ /* 0x040fe20000000000 */
[--C-:B------:R-:W-:Y:S02]  /*6f90*/  HADD2.F32 R26, -RZ, R61.reuse.H0_H0 ;  /* 0x2000003dff1a7230 */ /* 0x100fe40000004100 */
[----:B------:R-:W-:Y:S01]  /*6fa0*/  FFMA R2, R49, R25, R2 ;  /* 0x0000001931027223 */ /* 0x000fe20000000002 */
[C---:B------:R-:W-:Y:S01]  /*6fb0*/  FMUL R5, R47.reuse, R16 ;  /* 0x000000102f057220 */ /* 0x040fe20000400000 */
[----:B------:R-:W-:Y:S01]  /*6fc0*/  FMUL R16, R47, R27 ;  /* 0x0000001b2f107220 */ /* 0x000fe20000400000 */
[----:B------:R-:W-:Y:S01]  /*6fd0*/  F2FP.F16.F32.PACK_AB R55, R11, R6 ;  /* 0x000000060b37723e */ /* 0x000fe200000000ff */
[----:B------:R-:W-:Y:S02]  /*6fe0*/  HADD2.F32 R27, -RZ, R61.H1_H1 ;  /* 0x3000003dff1b7230 */ /* 0x000fe40000004100 */
[C---:B------:R-:W-:Y:S01]  /*6ff0*/  FMUL R6, R47.reuse, R17 ;  /* 0x000000112f067220 */ /* 0x040fe20000400000 */
[----:B------:R-:W-:Y:S01]  /*7000*/  FMUL R17, R47, R28 ;  /* 0x0000001c2f117220 */ /* 0x000fe20000400000 */
[C---:B------:R-:W-:Y:S01]  /*7010*/  FFMA R3, R49.reuse, R26, R3 ;  /* 0x0000001a31037223 */ /* 0x040fe20000000003 */
[----:B------:R-:W-:Y:S01]  /*7020*/  STS.128 [R100+0x2000], R52 ;  /* 0x0020003464007388 */ /* 0x000fe20000000c00 */
[--C-:B------:R-:W-:Y:S01]  /*7030*/  HADD2.F32 R25, -RZ, R62.reuse.H0_H0 ;  /* 0x2000003eff197230 */ /* 0x100fe20000004100 */
[----:B------:R-:W-:Y:S01]  /*7040*/  F2FP.F16.F32.PACK_AB R28, R2, R0 ;  /* 0x00000000021c723e */ /* 0x000fe200000000ff */
[----:B------:R-:W-:Y:S02]  /*7050*/  HADD2.F32 R26, -RZ, R62.H1_H1 ;  /* 0x3000003eff1a7230 */ /* 0x000fe40000004100 */
[----:B------:R-:W-:Y:S01]  /*7060*/  FFMA R4, R49, R27, R4 ;  /* 0x0000001b31047223 */ /* 0x000fe20000000004 */
[--C-:B------:R-:W-:Y:S02]  /*7070*/  HADD2.F32 R0, -RZ, R63.reuse.H0_H0 ;  /* 0x2000003fff007230 */ /* 0x100fe40000004100 */
[----:B------:R-:W-:Y:S01]  /*7080*/  FMUL R7, R47, R18 ;  /* 0x000000122f077220 */ /* 0x000fe20000400000 */
[----:B------:R-:W-:Y:S02]  /*7090*/  HADD2.F32 R2, -RZ, R63.H1_H1 ;  /* 0x3000003fff027230 */ /* 0x000fe40000004100 */
[C---:B------:R-:W-:Y:S01]  /*70a0*/  FFMA R5, R49.reuse, R25, R5 ;  /* 0x0000001931057223 */ /* 0x040fe20000000005 */
[----:B------:R-:W-:Y:S01]  /*70b0*/  FFMA R6, R49, R26, R6 ;  /* 0x0000001a31067223 */ /* 0x000fe20000000006 */
[----:B------:R-:W-:Y:S01]  /*70c0*/  FMUL R18, R47, R29 ;  /* 0x0000001d2f127220 */ /* 0x000fe20000400000 */
[C---:B------:R-:W-:Y:S01]  /*70d0*/  FFMA R7, R49.reuse, R0, R7 ;  /* 0x0000000031077223 */ /* 0x040fe20000000007 */
[----:B------:R-:W-:Y:S01]  /*70e0*/  F2FP.F16.F32.PACK_AB R29, R4, R3 ;  /* 0x00000003041d723e */ /* 0x000fe200000000ff */
[--C-:B------:R-:W-:Y:S02]  /*70f0*/  HADD2.F32 R0, -RZ, R68.reuse.H0_H0 ;  /* 0x20000044ff007230 */ /* 0x100fe40000004100 */
[----:B------:R-:W-:Y:S01]  /*7100*/  FFMA R8, R49, R2, R8 ;  /* 0x0000000231087223 */ /* 0x000fe20000000008 */
[C---:B------:R-:W-:Y:S01]  /*7110*/  FMUL R9, R47.reuse, R20 ;  /* 0x000000142f097220 */ /* 0x040fe20000400000 */
        /* <DEDUP_REMOVED lines=15> */
[----:B------:R-:W-:Y:S02]  /*7210*/  HADD2.F32 R2, -RZ, R71.H1_H1 ;  /* 0x30000047ff027230 */ /* 0x000fe40000004100 */
[----:B------:R-:W-:Y:S01]  /*7220*/  FMUL R20, R47, R31 ;  /* 0x0000001f2f147220 */ /* 0x000fe20000400000 */
[----:B------:R-:W-:Y:S01]  /*7230*/  F2FP.F16.F32.PACK_AB R30, R6, R5 ;  /* 0x00000005061e723e */ /* 0x000fe200000000ff */
[C---:B------:R-:W-:Y:S01]  /*7240*/  FFMA R14, R49.reuse, R0, R14 ;  /* 0x00000000310e7223 */ /* 0x040fe2000000000e */
[C---:B------:R-:W-:Y:S01]  /*7250*/  FFMA R15, R49.reuse, R3, R15 ;  /* 0x00000003310f7223 */ /* 0x040fe2000000000f */
[----:B------:R-:W-:Y:S01]  /*7260*/  FFMA R16, R49, R2, R16 ;  /* 0x0000000231107223 */ /* 0x000fe20000000010 */
[--C-:B------:R-:W-:Y:S01]  /*7270*/  HADD2.F32 R0, -RZ, R76.reuse.H0_H0 ;  /* 0x2000004cff007230 */ /* 0x100fe20000004100 */
[----:B------:R-:W-:Y:S01]  /*7280*/  F2FP.F16.F32.PACK_AB R31, R8, R7 ;  /* 0x00000007081f723e */ /* 0x000fe200000000ff */
[----:B------:R-:W-:Y:S02]  /*7290*/  HADD2.F32 R2, -RZ, R76.H1_H1 ;  /* 0x3000004cff027230 */ /* 0x000fe40000004100 */
[----:B------:R-:W-:Y:S01]  /*72a0*/  FMUL R21, R47, R32 ;  /* 0x000000202f157220 */ /* 0x000fe20000400000 */
[--C-:B------:R-:W-:Y:S02]  /*72b0*/  HADD2.F32 R3, -RZ, R77.reuse.H0_H0 ;  /* 0x2000004dff037230 */ /* 0x100fe40000004100 */
[C---:B------:R-:W-:Y:S01]  /*72c0*/  FFMA R17, R49.reuse, R0, R17 ;  /* 0x0000000031117223 */ /* 0x040fe20000000011 */
[----:B------:R-:W-:Y:S01]  /*72d0*/  STS.128 [R105+0x2010], R28 ;  /* 0x0020101c69007388 */ /* 0x000fe20000000c00 */
[C---:B------:R-:W-:Y:S01]  /*72e0*/  FFMA R18, R49.reuse, R2, R18 ;  /* 0x0000000231127223 */ /* 0x040fe20000000012 */
[----:B------:R-:W-:Y:S02]  /*72f0*/  HADD2.F32 R0, -RZ, R77.H1_H1 ;  /* 0x3000004dff007230 */ /* 0x000fe40000004100 */
[----:B------:R-:W-:Y:S01]  /*7300*/  FFMA R19, R49, R3, R19 ;  /* 0x0000000331137223 */ /* 0x000fe20000000013 */
[--C-:B------:R-:W-:Y:S02]  /*7310*/  HADD2.F32 R2, -RZ, R78.reuse.H0_H0 ;  /* 0x2000004eff027230 */ /* 0x100fe40000004100 */
[C---:B------:R-:W-:Y:S01]  /*7320*/  FMUL R22, R47.reuse, R33 ;  /* 0x000000212f167220 */ /* 0x040fe20000400000 */
[----:B------:R-:W-:Y:S01]  /*7330*/  HADD2.F32 R3, -RZ, R78.H1_H1 ;  /* 0x3000004eff037230 */ /* 0x000fe20000004100 */
[----:B------:R-:W-:Y:S01]  /*7340*/  F2FP.F16.F32.PACK_AB R8, R10, R9 ;  /* 0x000000090a08723e */ /* 0x000fe200000000ff */
[--C-:B------:R-:W-:Y:S02]  /*7350*/  HADD2.F32 R4, -RZ, R79.reuse.H0_H0 ;  /* 0x2000004fff047230 */ /* 0x100fe40000004100 */
[----:B------:R-:W-:Y:S01]  /*7360*/  FMUL R23, R47, R34 ;  /* 0x000000222f177220 */ /* 0x000fe20000400000 */
[----:B------:R-:W-:Y:S01]  /*7370*/  HADD2.F32 R5, -RZ, R79.H1_H1 ;  /* 0x3000004fff057230 */ /* 0x000fe20000004100 */
[----:B------:R-:W-:Y:S01]  /*7380*/  F2FP.F16.F32.PACK_AB R9, R12, R11 ;  /* 0x0000000b0c09723e */ /* 0x000fe200000000ff */
[----:B------:R-:W-:Y:S01]  /*7390*/  FFMA R20, R49, R0, R20 ;  /* 0x0000000031147223 */ /* 0x000fe20000000014 */
[----:B------:R-:W-:Y:S01]  /*73a0*/  FMUL R24, R47, R35 ;  /* 0x000000232f187220 */ /* 0x000fe20000400000 */
[----:B------:R-:W-:Y:S01]  /*73b0*/  F2FP.F16.F32.PACK_AB R10, R14, R13 ;  /* 0x0000000d0e0a723e */ /* 0x000fe200000000ff */
[C---:B------:R-:W-:Y:S01]  /*73c0*/  FFMA R21, R49.reuse, R2, R21 ;  /* 0x0000000231157223 */ /* 0x040fe20000000015 */
[----:B------:R-:W-:Y:S01]  /*73d0*/  F2FP.F16.F32.PACK_AB R11, R16, R15 ;  /* 0x0000000f100b723e */ /* 0x000fe200000000ff */
[C---:B------:R-:W-:Y:S01]  /*73e0*/  FFMA R22, R49.reuse, R3, R22 ;  /* 0x0000000331167223 */ /* 0x040fe20000000016 */
[C---:B------:R-:W-:Y:S01]  /*73f0*/  FFMA R23, R49.reuse, R4, R23 ;  /* 0x0000000431177223 */ /* 0x040fe20000000017 */
[----:B------:R-:W-:Y:S01]  /*7400*/  FFMA R24, R49, R5, R24 ;  /* 0x0000000531187223 */ /* 0x000fe20000000018 */
[----:B------:R-:W-:Y:S01]  /*7410*/  F2FP.F16.F32.PACK_AB R4, R18, R17 ;  /* 0x000000111204723e */ /* 0x000fe200000000ff */
[----:B------:R-:W-:Y:S01]  /*7420*/  STS.128 [R104+0x2020], R8 ;  /* 0x0020200868007388 */ /* 0x000fe20000000c00 */
[----:B------:R-:W-:Y:S02]  /*7430*/  F2FP.F16.F32.PACK_AB R5, R20, R19 ;  /* 0x000000131405723e */ /* 0x000fe400000000ff */
[----:B------:R-:W-:Y:S02]  /*7440*/  F2FP.F16.F32.PACK_AB R6, R22, R21 ;  /* 0x000000151606723e */ /* 0x000fe400000000ff */
[----:B------:R-:W-:Y:S02]  /*7450*/  F2FP.F16.F32.PACK_AB R7, R24, R23 ;  /* 0x000000171807723e */ /* 0x000fe400000000ff */
[----:B------:R-:W-:Y:S02]  /*7460*/  MOV R0, UR56 ;  /* 0x0000003800007c02 */ /* 0x000fe40008000f00 */
[----:B------:R-:W-:Y:S01]  /*7470*/  @P6 SHF.L.U32 R2, R99, 0x1f, RZ ;  /* 0x0000001f63026819 */ /* 0x000fe200000006ff */
[----:B------:R2:W-:Y:S01]  /*7480*/  STS.128 [R112+0x2030], R4 ;  /* 0x0020300470007388 */ /* 0x0005e20000000c00 */
[----:B------:R-:W-:Y:S04]  /*7490*/  @P6 LEA R0, R0, UR50, 0x3 ;  /* 0x0000003200006c11 */ /* 0x000fe8000f8e18ff */
[----:B------:R-:W-:Y:S01]  /*74a0*/  @P6 IADD3 R0, PT, PT, R0, 0x80, RZ ;  /* 0x0000008000006810 */ /* 0x000fe20007ffe0ff */
[----:B------:R-:W-:Y:S01]  /*74b0*/  @!PT LDS RZ, [RZ] ;  /* 0x00000000fffff984 */ /* 0x000fe20000000800 */
[----:B------:R-:W-:Y:S01]  /*74c0*/  @!PT LDS RZ, [RZ] ;  /* 0x00000000fffff984 */ /* 0x000fe20000000800 */
[----:B------:R-:W-:Y:S01]  /*74d0*/  @!PT LDS RZ, [RZ] ;  /* 0x00000000fffff984 */ /* 0x000fe20000000800 */
[----:B------:R-:W-:Y:S01]  /*74e0*/  @!PT LDS RZ, [RZ] ;  /* 0x00000000fffff984 */ /* 0x000fe20000000800 */
[----:B------:R4:W-:Y:S06]  /*74f0*/  MEMBAR.ALL.CTA ;  /* 0x0000000000007992 */ /* 0x0009ec0000008000 */
[----:B----4-:R-:W4:Y:S01]  /*7500*/  FENCE.VIEW.ASYNC.S ;  /* 0x00000000000073c6 */ /* 0x010f220000000000 */
[----:B-1----:R-:W-:Y:S02]  /*7510*/  @P6 PRMT R0, R113, 0x654, R0 ;  /* 0x0000065471006816 */ /* 0x002fe40000000000 */
[----:B--2---:R-:W-:Y:S01]  /*7520*/  LEA R6, R65, UR50, 0x3 ;  /* 0x0000003241067c11 */ /* 0x004fe2000f8e18ff */
[----:B----4-:R-:W-:Y:S06]  /*7530*/  BAR.SYNC.DEFER_BLOCKING 0x1, 0x80 ;  /* 0x0042000000007b1d */ /* 0x010fec0000010000 */
[----:B------:R-:W-:Y:S05]  /*7540*/  @P0 BRA `(.L_x_102) ;  /* 0x0000000000280947 */ /* 0x000fea0003800000 */
[----:B------:R-:W-:Y:S01]  /*7550*/  R2UR UR10, R109 ;  /* 0x000000006d0a72ca */ /* 0x000fe200000e0000 */
[----:B------:R-:W-:Y:S01]  /*7560*/  UIADD3 UR4, UP0, UPT, UR54, 0x680, URZ ;  /* 0x0000068036047890 */ /* 0x000fe2000ff1e0ff */
[----:B------:R-:W-:Y:S01]  /*7570*/  R2UR UR11, R107 ;  /* 0x000000006b0b72ca */ /* 0x000fe200000e0000 */
[----:B------:R-:W-:Y:S01]  /*7580*/  UIADD3 UR9, UPT, UPT, UR41, 0x20, URZ ;  /* 0x0000002029097890 */ /* 0x000fe2000fffe0ff */
[----:B------:R-:W-:Y:S01]  /*7590*/  R2UR UR12, R108 ;  /* 0x000000006c0c72ca */ /* 0x000fe200000e0000 */
[----:B------:R-:W-:Y:S02]  /*75a0*/  UIADD3 UR8, UPT, UPT, UR50, 0x2200, URZ ;  /* 0x0000220032087890 */ /* 0x000fe4000fffe0ff */
[----:B------:R-:W-:Y:S10]  /*75b0*/  UIADD3.X UR5, UPT, UPT, URZ, UR55, URZ, UP0, !UPT ;  /* 0x00000037ff057290 */ /* 0x000ff400087fe4ff */
[----:B------:R1:W-:Y:S01]  /*75c0*/  UTMASTG.4D.IM2COL [UR8], [UR4] ;  /* 0x00000008040073b5 */ /* 0x0003e20008058000 */
[----:B------:R0:W-:Y:S01]  /*75d0*/  UTMACMDFLUSH ;  /* 0x00000000000079b7 */ /* 0x0001e20000000000 */
[----:B-1----:R-:W-:Y:S04]  /*75e0*/  DEPBAR.LE SB0, 0x1 ;  /* 0x000080400000791a */ /* 0x002fe80000000000 */
.L_x_102:
[----:B------:R-:W-:Y:S05]  /*75f0*/  BSYNC.RECONVERGENT B0 ;  /* 0x0000000000007941 */ /* 0x000fea0003800200 */
.L_x_101:
[----:B------:R-:W-:Y:S01]  /*7600*/  BAR.SYNC.DEFER_BLOCKING 0x1, 0x80 ;  /* 0x0042000000007b1d */ /* 0x000fe20000010000 */
[----:B------:R-:W-:Y:S04]  /*7610*/  UIADD3 UR40, UPT, UPT, UR56, 0x1, URZ ;  /* 0x0000000138287890 */ /* 0x000fe8000fffe0ff */
[----:B------:R-:W-:Y:S04]  /*7620*/  UISETP.NE.AND UP0, UPT, UR40, 0x4, UPT ;  /* 0x000000042800788c */ /* 0x000fe8000bf05270 */
[----:B------:R-:W-:Y:S01]  /*7630*/  USEL UR40, UR40, URZ, UP0 ;  /* 0x000000ff28287287 */ /* 0x000fe20008000000 */
[----:B------:R1:W-:Y:S01]  /*7640*/  @P6 SYNCS.ARRIVE.TRANS64.RED.A1T0 RZ, [R0+URZ], RZ ;  /* 0x000000ff00ff69a7 */ /* 0x0003e200081004ff */
[----:B------:R-:W-:Y:S01]  /*7650*/  BSSY B1, `(.L_x_103) ;  /* 0x0000017000017945 */ /* 0x000fe20003800000 */
[----:B------:R-:W2:Y:S02]  /*7660*/  @P6 SYNCS.PHASECHK.TRANS64.TRYWAIT P0, [R6+URZ+0x60], R2 ;  /* 0x00006002060065a7 */ /* 0x000ea400080011ff */
[----:B--2---:R-:W-:Y:S01]  /*7670*/  @P6 SEL R66, RZ, 0x1, !P0 ;  /* 0x00000001ff426807 */ /* 0x004fe20004000000 */
[----:B-1----:R-:W-:Y:S06]  /*7680*/  @!P6 BRA `(.L_x_104) ;  /* 0x00000000004ce947 */ /* 0x002fec0003800000 */
        /* <DEDUP_REMOVED lines=9> */
[----:B------:R-:W-:Y:S04]  /*7720*/  SHF.L.U32 R5, R99, 0x1f, RZ ;  /* 0x0000001f63057819 */ /* 0x000fe800000006ff */
[----:B------:R-:W1:Y:S02]  /*7730*/  SYNCS.PHASECHK.TRANS64.TRYWAIT P0, [R6+URZ+0x60], R5 ;  /* 0x00006005060075a7 */ /* 0x000e6400080011ff */
[----:B-1----:R-:W-:Y:S05]  /*7740*/  @!P0 BRA `(.L_x_107) ;  /* 0x00000024002c8947 */ /* 0x002fea0003800000 */
.L_x_106:
[----:B------:R-:W-:Y:S05]  /*7750*/  BSYNC B0 ;  /* 0x0000000000007941 */ /* 0x000fea0003800000 */
.L_x_105:
[----:B------:R-:W-:Y:S02]  /*7760*/  ISETP.NE.AND P0, PT, R67, RZ, PT ;  /* 0x000000ff4300720c */ /* 0x000fe40003f05270 */
[----:B------:R-:W-:Y:S11]  /*7770*/  IADD3 R65, PT, PT, R65, 0x1, RZ ;  /* 0x0000000141417810 */ /* 0x000ff60007ffe0ff */
[----:B------:R2:W4:Y:S04]  /*7780*/  @P0 LDS.128 R56, [R4] ;  /* 0x0000000004380984 */ /* 0x0005280000000c00 */
[----:B------:R2:W1:Y:S04]  /*7790*/  @P0 LDS.128 R60, [R3+0x10] ;  /* 0x00001000033c0984 */ /* 0x0004680000000c00 */
[----:B------:R2:W1:Y:S04]  /*77a0*/  @P0 LDS.128 R68, [R2+0x20] ;  /* 0x0000200002440984 */ /* 0x0004680000000c00 */
[----:B------:R2:W1:Y:S02]  /*77b0*/  @P0 LDS.128 R76, [R0+0x30] ;  /* 0x00003000004c0984 */ /* 0x0004640000000c00 */
.L_x_104:
[----:B------:R-:W-:Y:S05]  /*77c0*/  BSYNC B1 ;  /* 0x0000000000017941 */ /* 0x000fea0003800000 */
.L_x_103:
[----:B--2---:R-:W-:Y:S05]  /*77d0*/  VIADD R0, R48, 0x40 ;  /* 0x0000004030007836 */ /* 0x004fea0000000000 */
[----:B------:R-:W-:Y:S04]  /*77e0*/  SHF.R.U32.HI R0, RZ, 0x15, R0 ;  /* 0x00000015ff007819 */ /* 0x000fe80000011600 */
[----:B------:R-:W-:Y:S11]  /*77f0*/  LOP3.LUT P0, RZ, R0, 0x3, R103, 0x48, !PT ;  /* 0x0000000300ff7812 */ /* 0x000ff60007804867 */
[----:B------:R-:W-:Y:S02]  /*7800*/  @!UPT UIADD3 URZ, UPT, UPT, URZ, URZ, URZ ;  /* 0x000000fffffff290 */ /* 0x000fe4000fffe0ff */
[----:B------:R-:W-:Y:S05]  /*7810*/  @!P0 BRA `(.L_x_108) ;  /* 0x0000000000408947 */ /* 0x000fea0003800000 */
[----:B------:R-:W1:Y:S01]  /*7820*/  LDCU.64 UR8, c[0x4][0x70] ;  /* 0x01000e00ff0877ac */ /* 0x000e620008000a00 */
[----:B------:R-:W-:Y:S01]  /*7830*/  MOV R3, 0x0 ;  /* 0x0000000000037802 */ /* 0x000fe20000000f00 */
[----:B------:R-:W-:Y:S02]  /*7840*/  HFMA2 R12, -RZ, RZ, 0, 5.9604644775390625e-08 ;  /* 0x00000001ff0c7431 */ /* 0x000fe400000001ff */
[----:B------:R-:W-:Y:S02]  /*7850*/  IMAD.MOV.U32 R8, RZ, RZ, 0x192 ;  /* 0x00000192ff087424 */ /* 0x000fe400078e00ff */
[----:B------:R-:W-:Y:S01]  /*7860*/  IMAD.MOV.U32 R13, RZ, RZ, RZ ;  /* 0x000000ffff0d7224 */ /* 0x000fe200078e00ff */
[----:B------:R-:W2:Y:S01]  /*7870*/  LDCU.64 UR6, c[0x4][0x78] ;  /* 0x01000f00ff0677ac */ /* 0x000ea20008000a00 */
[----:B------:R-:W3:Y:S01]  /*7880*/  LDC.64 R2, c[0x4][R3] ;  /* 0x0100000003027b82 */ /* 0x000ee20000000a00 */
[----:B------:R-:W5:Y:S01]  /*7890*/  LDCU.64 UR4, c[0x4][0x10] ;  /* 0x01000200ff0477ac */ /* 0x000f620008000a00 */
[----:B-1----:R-:W-:Y:S01]  /*78a0*/  MOV R5, UR9 ;  /* 0x0000000900057c02 */ /* 0x002fe20008000f00 */
[----:B------:R-:W-:Y:S01]  /*78b0*/  IMAD.U32 R4, RZ, RZ, UR8 ;  /* 0x00000008ff047e24 */ /* 0x000fe2000f8e00ff */
[----:B--2---:R-:W-:Y:S01]  /*78c0*/  MOV R7, UR7 ;  /* 0x0000000700077c02 */ /* 0x004fe20008000f00 */
[----:B------:R-:W-:Y:S01]  /*78d0*/  IMAD.U32 R6, RZ, RZ, UR6 ;  /* 0x00000006ff067e24 */ /* 0x000fe2000f8e00ff */
[----:B-----5:R-:W-:Y:S01]  /*78e0*/  MOV R11, UR5 ;  /* 0x00000005000b7c02 */ /* 0x020fe20008000f00 */
[----:B------:R-:W-:Y:S02]  /*78f0*/  IMAD.U32 R10, RZ, RZ, UR4 ;  /* 0x00000004ff0a7e24 */ /* 0x000fe4000f8e00ff */
[----:B------:R-:W-:Y:S07]  /*7900*/  LEPC R20, `(.L_x_108) ;  /* 0x000000001014794e */ /* 0x000fee0000000000 */
[----:B---34-:R-:W-:Y:S05]  /*7910*/  CALL.ABS.NOINC R2 ;  /* 0x0000000002007343 */ /* 0x018fea0003c00000 */
.L_x_108:
[----:B------:R-:W-:Y:S05]  /*7920*/  WARPSYNC.ALL ;  /* 0x0000000000007948 */ /* 0x000fea0003800000 */
[----:B------:R-:W-:Y:S01]  /*7930*/  R2UR UR4, R48 ;  /* 0x00000000300472ca */ /* 0x000fe200000e0000 */
[--C-:B----4-:R-:W-:Y:S01]  /*7940*/  HADD2.F32 R50, -RZ, R56.reuse.H0_H0 ;  /* 0x20000038ff327230 */ /* 0x110fe20000004100 */
[----:B------:R-:W-:Y:S01]  /*7950*/  ISETP.NE.AND P6, PT, R111, RZ, PT ;  /* 0x000000ff6f00720c */ /* 0x000fe20003fc5270 */
[----:B------:R-:W-:Y:S01]  /*7960*/  HADD2.F32 R51, -RZ, R56.H1_H1 ;  /* 0x30000038ff337230 */ /* 0x000fe20000004100 */
[----:B------:R-:W-:Y:S01]  /*7970*/  ISETP.NE.AND P0, PT, R102, RZ, PT ;  /* 0x000000ff6600720c */ /* 0x000fe20003f05270 */
[----:B------:R-:W-:Y:S01]  /*7980*/  HADD2.F32 R52, -RZ, R57.H0_H0 ;  /* 0x20000039ff347230 */ /* 0x000fe20000004100 */
[----:B------:R-:W-:Y:S07]  /*7990*/  BSSY.RECONVERGENT B0, `(.L_x_109) ;  /* 0x000008b000007945 */ /* 0x000fee0003800200 */
[----:B-1----:R-:W1:Y:S02]  /*79a0*/  LDTM.x32 R4, tmem[UR4+0x40] ;  /* 0x00004004000479ee */ /* 0x002e6400082c0000 */
[C---:B-1----:R-:W-:Y:S01]  /*79b0*/  FMUL R0, R47.reuse, R4 ;  /* 0x000000042f007220 */ /* 0x042fe20000400000 */
[C---:B------:R-:W-:Y:S01]  /*79c0*/  FMUL R4, R47.reuse, R8 ;  /* 0x000000082f047220 */ /* 0x040fe20000400000 */
[C---:B------:R-:W-:Y:S01]  /*79d0*/  FMUL R2, R47.reuse, R5 ;  /* 0x000000052f027220 */ /* 0x040fe20000400000 */
[----:B------:R-:W-:Y:S01]  /*79e0*/  FMUL R8, R47, R12 ;  /* 0x0000000c2f087220 */ /* 0x000fe20000400000 */
[----:B------:R-:W-:Y:S01]  /*79f0*/  FFMA R0, R49, R50, R0 ;  /* 0x0000003231007223 */ /* 0x000fe20000000000 */
[----:B------:R-:W-:Y:S01]  /*7a00*/  FMUL R3, R47, R6 ;  /* 0x000000062f037220 */ /* 0x000fe20000400000 */
[----:B------:R-:W-:Y:S01]  /*7a10*/  FFMA R2, R49, R51, R2 ;  /* 0x0000003331027223 */ /* 0x000fe20000000002 */
[--C-:B------:R-:W-:Y:S02]  /*7a20*/  HADD2.F32 R50, -RZ, R59.reuse.H0_H0 ;  /* 0x2000003bff327230 */ /* 0x100fe40000004100 */
[----:B------:R-:W-:Y:S01]  /*7a30*/  FMUL R5, R47, R9 ;  /* 0x000000092f057220 */ /* 0x000fe20000400000 */
[----:B------:R-:W-:Y:S01]  /*7a40*/  FFMA R3, R49, R52, R3 ;  /* 0x0000003431037223 */ /* 0x000fe20000000003 */
[----:B------:R-:W-:Y:S01]  /*7a50*/  HADD2.F32 R51, -RZ, R59.H1_H1 ;  /* 0x3000003bff337230 */ /* 0x000fe20000004100 */
[----:B------:R-:W-:Y:S01]  /*7a60*/  F2FP.F16.F32.PACK_AB R52, R2, R0 ;  /* 0x000000000234723e */ /* 0x000fe200000000ff */
[C---:B------:R-:W-:Y:S01]  /*7a70*/  FMUL R12, R47.reuse, R16 ;  /* 0x000000102f0c7220 */ /* 0x040fe20000400000 */
[C---:B------:R-:W-:Y:S01]  /*7a80*/  FMUL R6, R47.reuse, R10 ;  /* 0x0000000a2f067220 */ /* 0x040fe20000400000 */
[--C-:B------:R-:W-:Y:S02]  /*7a90*/  HADD2.F32 R0, -RZ, R60.reuse.H0_H0 ;  /* 0x2000003cff007230 */ /* 0x100fe40000004100 */
[C---:B------:R-:W-:Y:S01]  /*7aa0*/  FMUL R9, R47.reuse, R13 ;  /* 0x0000000d2f097220 */ /* 0x040fe20000400000 */
[C---:B------:R-:W-:Y:S01]  /*7ab0*/  FMUL R16, R47.reuse, R20 ;  /* 0x000000142f107220 */ /* 0x040fe20000400000 */
[----:B------:R-:W-:Y:S02]  /*7ac0*/  HADD2.F32 R2, -RZ, R60.H1_H1 ;  /* 0x3000003cff027230 */ /* 0x000fe40000004100 */
[C---:B------:R-:W-:Y:S01]  /*7ad0*/  FMUL R10, R47.reuse, R14 ;  /* 0x0000000e2f0a7220 */ /* 0x040fe20000400000 */
        /* <DEDUP_REMOVED lines=14> */
[--C-:B------:R-:W-:Y:S02]  /*7bc0*/  HADD2.F32 R33, -RZ, R58.reuse.H0_H0 ;  /* 0x2000003aff217230 */ /* 0x100fe40000004100 */
[----:B------:R-:W-:Y:S01]  /*7bd0*/  FMUL R30, R47, R34 ;  /* 0x000000222f1e7220 */ /* 0x000fe20000400000 */
[----:B------:R-:W-:Y:S02]  /*7be0*/  HADD2.F32 R34, -RZ, R58.H1_H1 ;  /* 0x3000003aff227230 */ /* 0x000fe40000004100 */
[----:B------:R-:W-:Y:S01]  /*7bf0*/  FFMA R7, R49, R32, R7 ;  /* 0x0000002031077223 */ /* 0x000fe20000000007 */
[----:B------:R-:W-:Y:S01]  /*7c00*/  FMUL R11, R47, R11 ;  /* 0x0000000b2f0b7220 */ /* 0x000fe20000400000 */
[----:B------:R-:W-:Y:S01]  /*7c10*/  FFMA R4, R49, R33, R4 ;  /* 0x0000002131047223 */ /* 0x000fe20000000004 */
[----:B------:R-:W-:Y:S01]  /*7c20*/  FMUL R15, R47, R15 ;  /* 0x0000000f2f0f7220 */ /* 0x000fe20000400000 */
[C---:B------:R-:W-:Y:S01]  /*7c30*/  FFMA R5, R49.reuse, R34, R5 ;  /* 0x0000002231057223 */ /* 0x040fe20000000005 */
[----:B------:R-:W-:Y:S01]  /*7c40*/  FFMA R6, R49, R50, R6 ;  /* 0x0000003231067223 */ /* 0x000fe20000000006 */
[----:B------:R-:W-:Y:S01]  /*7c50*/  F2FP.F16.F32.PACK_AB R53, R7, R3 ;  /* 0x000000030735723e */ /* 0x000fe200000000ff */
[C---:B------:R-:W-:Y:S01]  /*7c60*/  FFMA R11, R49.reuse, R51, R11 ;  /* 0x00000033310b7223 */ /* 0x040fe2000000000b */
[C---:B------:R-:W-:Y:S01]  /*7c70*/  FFMA R8, R49.reuse, R0, R8 ;  /* 0x0000000031087223 */ /* 0x040fe20000000008 */
[--C-:B------:R-:W-:Y:S02]  /*7c80*/  HADD2.F32 R3, -RZ, R61.reuse.H0_H0 ;  /* 0x2000003dff037230 */ /* 0x100fe40000004100 */
[----:B------:R-:W-:Y:S01]  /*7c90*/  FFMA R9, R49, R2, R9 ;  /* 0x0000000231097223 */ /* 0x000fe20000000009 */
[----:B------:R-:W-:Y:S02]  /*7ca0*/  HADD2.F32 R0, -RZ, R61.H1_H1 ;  /* 0x3000003dff007230 */ /* 0x000fe40000004100 */
[----:B------:R-:W-:Y:S01]  /*7cb0*/  FMUL R19, R47, R19 ;  /* 0x000000132f137220 */ /* 0x000fe20000400000 */
[--C-:B------:R-:W-:Y:S02]  /*7cc0*/  HADD2.F32 R2, -RZ, R62.reuse.H0_H0 ;  /* 0x2000003eff027230 */ /* 0x100fe40000004100 */
[C---:B------:R-:W-:Y:S01]  /*7cd0*/  FFMA R10, R49.reuse, R3, R10 ;  /* 0x00000003310a7223 */ /* 0x040fe2000000000a */
[--C-:B------:R-:W-:Y:S02]  /*7ce0*/  HADD2.F32 R3, -RZ, R63.reuse.H0_H0 ;  /* 0x2000003fff037230 */ /* 0x100fe40000004100 */
[C---:B------:R-:W-:Y:S01]  /*7cf0*/  FFMA R15, R49.reuse, R0, R15 ;  /* 0x00000000310f7223 */ /* 0x040fe2000000000f */
[----:B------:R-:W-:Y:S02]  /*7d00*/  HADD2.F32 R0, -RZ, R62.H1_H1 ;  /* 0x3000003eff007230 */ /* 0x000fe40000004100 */
[----:B------:R-:W-:Y:S01]  /*7d10*/  FFMA R12, R49, R2, R12 ;  /* 0x00000002310c7223 */ /* 0x000fe2000000000c */
[--C-:B------:R-:W-:Y:S02]  /*7d20*/  HADD2.F32 R2, -RZ, R68.reuse.H0_H0 ;  /* 0x20000044ff027230 */ /* 0x100fe40000004100 */
[C---:B------:R-:W-:Y:S01]  /*7d30*/  FMUL R23, R47.reuse, R23 ;  /* 0x000000172f177220 */ /* 0x040fe20000400000 */
[----:B------:R-:W-:Y:S01]  /*7d40*/  FMUL R27, R47, R27 ;  /* 0x0000001b2f1b7220 */ /* 0x000fe20000400000 */
[C---:B------:R-:W-:Y:S01]  /*7d50*/  FFMA R13, R49.reuse, R0, R13 ;  /* 0x00000000310d7223 */ /* 0x040fe2000000000d */
[----:B------:R-:W-:Y:S02]  /*7d60*/  HADD2.F32 R0, -RZ, R63.H1_H1 ;  /* 0x3000003fff007230 */ /* 0x000fe40000004100 */
[----:B------:R-:W-:Y:S01]  /*7d70*/  FFMA R14, R49, R3, R14 ;  /* 0x00000003310e7223 */ /* 0x000fe2000000000e */
[----:B------:R-:W-:Y:S01]  /*7d80*/  HADD2.F32 R3, -RZ, R68.H1_H1 ;  /* 0x30000044ff037230 */ /* 0x000fe20000004100 */
[----:B------:R-:W-:Y:S01]  /*7d90*/  F2FP.F16.F32.PACK_AB R54, R5, R4 ;  /* 0x000000040536723e */ /* 0x000fe200000000ff */
[----:B------:R-:W-:Y:S01]  /*7da0*/  FMUL R31, R47, R31 ;  /* 0x0000001f2f1f7220 */ /* 0x000fe20000400000 */
[C---:B------:R-:W-:Y:S01]  /*7db0*/  FFMA R19, R49.reuse, R0, R19 ;  /* 0x0000000031137223 */ /* 0x040fe20000000013 */
[--C-:B------:R-:W-:Y:S02]  /*7dc0*/  HADD2.F32 R0, -RZ, R69.reuse.H0_H0 ;  /* 0x20000045ff007230 */ /* 0x100fe40000004100 */
[C---:B------:R-:W-:Y:S01]  /*7dd0*/  FFMA R16, R49.reuse, R2, R16 ;  /* 0x0000000231107223 */ /* 0x040fe20000000010 */
[----:B------:R-:W-:Y:S01]  /*7de0*/  FFMA R17, R49, R3, R17 ;  /* 0x0000000331117223 */ /* 0x000fe20000000011 */
[----:B------:R-:W-:Y:S01]  /*7df0*/  HADD2.F32 R2, -RZ, R69.H1_H1 ;  /* 0x30000045ff027230 */ /* 0x000fe20000004100 */
[----:B------:R-:W-:Y:S01]  /*7e00*/  F2FP.F16.F32.PACK_AB R55, R11, R6 ;  /* 0x000000060b37723e */ /* 0x000fe200000000ff */
[----:B------:R-:W-:Y:S01]  /*7e10*/  FFMA R18, R49, R0, R18 ;  /* 0x0000000031127223 */ /* 0x000fe20000000012 */
[--C-:B------:R-:W-:Y:S01]  /*7e20*/  HADD2.F32 R0, -RZ, R70.reuse.H0_H0 ;  /* 0x20000046ff007230 */ /* 0x100fe20000004100 */
[----:B------:R-:W-:Y:S01]  /*7e30*/  F2FP.F16.F32.PACK_AB R8, R9, R8 ;  /* 0x000000080908723e */ /* 0x000fe200000000ff */
[C---:B------:R-:W-:Y:S01]  /*7e40*/  FFMA R23, R49.reuse, R2, R23 ;  /* 0x0000000231177223 */ /* 0x040fe20000000017 */
[----:B------:R1:W-:Y:S01]  /*7e50*/  STS.128 [R100+0x4000], R52 ;  /* 0x0040003464007388 */ /* 0x0003e20000000c00 */
[----:B------:R-:W-:Y:S02]  /*7e60*/  HADD2.F32 R2, -RZ, R70.H1_H1 ;  /* 0x30000046ff027230 */ /* 0x000fe40000004100 */
[----:B------:R-:W-:Y:S01]  /*7e70*/  FFMA R20, R49, R0, R20 ;  /* 0x0000000031147223 */ /* 0x000fe20000000014 */
[--C-:B------:R-:W-:Y:S01]  /*7e80*/  HADD2.F32 R3, -RZ, R71.reuse.H0_H0 ;  /* 0x20000047ff037230 */ /* 0x100fe20000004100 */
[----:B------:R-:W-:Y:S01]  /*7e90*/  F2FP.F16.F32.PACK_AB R9, R15, R10 ;  /* 0x0000000a0f09723e */ /* 0x000fe200000000ff */
[----:B------:R-:W-:Y:S02]  /*7ea0*/  HADD2.F32 R0, -RZ, R71.H1_H1 ;  /* 0x30000047ff007230 */ /* 0x000fe40000004100 */
[C---:B------:R-:W-:Y:S01]  /*7eb0*/  FFMA R21, R49.reuse, R2, R21 ;  /* 0x0000000231157223 */ /* 0x040fe20000000015 */
[--C-:B------:R-:W-:Y:S02]  /*7ec0*/  HADD2.F32 R2, -RZ, R76.reuse.H0_H0 ;  /* 0x2000004cff027230 */ /* 0x100fe40000004100 */
[C---:B------:R-:W-:Y:S01]  /*7ed0*/  FFMA R22, R49.reuse, R3, R22 ;  /* 0x0000000331167223 */ /* 0x040fe20000000016 */
[--C-:B------:R-:W-:Y:S02]  /*7ee0*/  HADD2.F32 R3, -RZ, R77.reuse.H0_H0 ;  /* 0x2000004dff037230 */ /* 0x100fe40000004100 */
[----:B------:R-:W-:Y:S01]  /*7ef0*/  FFMA R27, R49, R0, R27 ;  /* 0x00000000311b7223 */ /* 0x000fe2000000001b */
[----:B------:R-:W-:Y:S01]  /*7f00*/  HADD2.F32 R0, -RZ, R76.H1_H1 ;  /* 0x3000004cff007230 */ /* 0x000fe20000004100 */
[----:B------:R-:W-:Y:S01]  /*7f10*/  F2FP.F16.F32.PACK_AB R10, R13, R12 ;  /* 0x0000000c0d0a723e */ /* 0x000fe200000000ff */
[----:B------:R-:W-:Y:S01]  /*7f20*/  FFMA R24, R49, R2, R24 ;  /* 0x0000000231187223 */ /* 0x000fe20000000018 */
[----:B------:R-:W-:Y:S01]  /*7f30*/  F2FP.F16.F32.PACK_AB R11, R19, R14 ;  /* 0x0000000e130b723e */ /* 0x000fe200000000ff */
[--C-:B------:R-:W-:Y:S02]  /*7f40*/  HADD2.F32 R2, -RZ, R78.reuse.H0_H0 ;  /* 0x2000004eff027230 */ /* 0x100fe40000004100 */
[C---:B------:R-:W-:Y:S01]  /*7f50*/  FFMA R25, R49.reuse, R0, R25 ;  /* 0x0000000031197223 */ /* 0x040fe20000000019 */
[----:B------:R-:W-:Y:S02]  /*7f60*/  HADD2.F32 R0, -RZ, R77.H1_H1 ;  /* 0x3000004dff007230 */ /* 0x000fe40000004100 */
[----:B------:R-:W-:Y:S01]  /*7f70*/  FFMA R26, R49, R3, R26 ;  /* 0x00000003311a7223 */ /* 0x000fe2000000001a */
[----:B------:R1:W-:Y:S01]  /*7f80*/  STS.128 [R105+0x4010], R8 ;  /* 0x0040100869007388 */ /* 0x0003e20000000c00 */
[----:B------:R-:W-:Y:S01]  /*7f90*/  HADD2.F32 R3, -RZ, R78.H1_H1 ;  /* 0x3000004eff037230 */ /* 0x000fe20000004100 */
[----:B------:R-:W-:Y:S01]  /*7fa0*/  F2FP.F16.F32.PACK_AB R16, R17, R16 ;  /* 0x000000101110723e */ /* 0x000fe200000000ff */
[--C-:B------:R-:W-:Y:S01]  /*7fb0*/  HADD2.F32 R4, -RZ, R79.reuse.H0_H0 ;  /* 0x2000004fff047230 */ /* 0x100fe20000004100 */
[----:B------:R-:W-:Y:S01]  /*7fc0*/  F2FP.F16.F32.PACK_AB R17, R23, R18 ;  /* 0x000000121711723e */ /* 0x000fe200000000ff */
[----:B------:R-:W-:Y:S02]  /*7fd0*/  HADD2.F32 R5, -RZ, R79.H1_H1 ;  /* 0x3000004fff057230 */ /* 0x000fe40000004100 */
        /* <DEDUP_REMOVED lines=12> */
[----:B------:R-:W-:Y:S02]  /*80a0*/  F2FP.F16.F32.PACK_AB R27, R35, R30 ;  /* 0x0000001e231b723e */ /* 0x000fe400000000ff */
[----:B------:R-:W-:Y:S02]  /*80b0*/  MOV R0, UR40 ;  /* 0x0000002800007c02 */ /* 0x000fe40008000f00 */
[----:B------:R-:W-:Y:S01]  /*80c0*/  LEA R2, R65, UR50, 0x3 ;  /* 0x0000003241027c11 */ /* 0x000fe2000f8e18ff */
[----:B------:R1:W-:Y:S01]  /*80d0*/  STS.128 [R112+0x4030], R24 ;  /* 0x0040301870007388 */ /* 0x0003e20000000c00 */
[----:B------:R-:W-:Y:S02]  /*80e0*/  @P6 LEA R0, R0, UR50, 0x3 ;  /* 0x0000003200006c11 */ /* 0x000fe4000f8e18ff */
[----:B------:R-:W-:Y:S02]  /*80f0*/  @P6 SHF.L.U32 R3, R99, 0x1f, RZ ;  /* 0x0000001f63036819 */ /* 0x000fe400000006ff */
[----:B------:R-:W-:Y:S01]  /*8100*/  @P6 IADD3 R0, PT, PT, R0, 0x80, RZ ;  /* 0x0000008000006810 */ /* 0x000fe20007ffe0ff */
[----:B------:R-:W-:Y:S01]  /*8110*/  @!PT LDS RZ, [RZ] ;  /* 0x00000000fffff984 */ /* 0x000fe20000000800 */
[----:B------:R-:W-:Y:S01]  /*8120*/  @!PT LDS RZ, [RZ] ;  /* 0x00000000fffff984 */ /* 0x000fe20000000800 */
[----:B------:R-:W-:Y:S01]  /*8130*/  @!PT LDS RZ, [RZ] ;  /* 0x00000000fffff984 */ /* 0x000fe20000000800 */
[----:B------:R-:W-:Y:S01]  /*8140*/  @!PT LDS RZ, [RZ] ;  /* 0x00000000fffff984 */ /* 0x000fe20000000800 */
[----:B------:R2:W-:Y:S06]  /*8150*/  MEMBAR.ALL.CTA ;  /* 0x0000000000007992 */ /* 0x0005ec0000008000 */
[----:B--2---:R-:W2:Y:S01]  /*8160*/  FENCE.VIEW.ASYNC.S ;  /* 0x00000000000073c6 */ /* 0x004ea20000000000 */
[----:B------:R-:W-:Y:S01]  /*8170*/  @P6 PRMT R0, R113, 0x654, R0 ;  /* 0x0000065471006816 */ /* 0x000fe20000000000 */
[----:B--2---:R-:W-:Y:S06]  /*8180*/  BAR.SYNC.DEFER_BLOCKING 0x1, 0x80 ;  /* 0x0042000000007b1d */ /* 0x004fec0000010000 */
        /* <DEDUP_REMOVED lines=10> */
[----:B--2---:R-:W-:Y:S04]  /*8230*/  DEPBAR.LE SB0, 0x1 ;  /* 0x000080400000791a */ /* 0x004fe80000000000 */
.L_x_110:
[----:B------:R-:W-:Y:S05]  /*8240*/  BSYNC.RECONVERGENT B0 ;  /* 0x0000000000007941 */ /* 0x000fea0003800200 */
.L_x_109:
[----:B------:R-:W-:Y:S01]  /*8250*/  BAR.SYNC.DEFER_BLOCKING 0x1, 0x80 ;  /* 0x0042000000007b1d */ /* 0x000fe20000010000 */
[----:B------:R-:W-:Y:S04]  /*8260*/  UIADD3 UR56, UPT, UPT, UR40, 0x1, URZ ;  /* 0x0000000128387890 */ /* 0x000fe8000fffe0ff */
[----:B------:R-:W-:Y:S04]  /*8270*/  UISETP.NE.AND UP0, UPT, UR56, 0x4, UPT ;  /* 0x000000043800788c */ /* 0x000fe8000bf05270 */
[----:B------:R-:W-:Y:S01]  /*8280*/  USEL UR56, UR56, URZ, UP0 ;  /* 0x000000ff38387287 */ /* 0x000fe20008000000 */
[----:B------:R2:W-:Y:S01]  /*8290*/  @P6 SYNCS.ARRIVE.TRANS64.RED.A1T0 RZ, [R0+URZ], RZ ;  /* 0x000000ff00ff69a7 */ /* 0x0005e200081004ff */
[----:B------:R-:W-:Y:S01]  /*82a0*/  BSSY B1, `(.L_x_111) ;  /* 0x0000017000017945 */ /* 0x000fe20003800000 */
[----:B------:R-:W4:Y:S02]  /*82b0*/  @P6 SYNCS.PHASECHK.TRANS64.TRYWAIT P0, [R2+URZ+0x60], R3 ;  /* 0x00006003020065a7 */ /* 0x000f2400080011ff */
[----:B----4-:R-:W-:Y:S01]  /*82c0*/  @P6 SEL R66, RZ, 0x1, !P0 ;  /* 0x00000001ff426807 */ /* 0x010fe20004000000 */
[----:B--2---:R-:W-:Y:S06]  /*82d0*/  @!P6 BRA `(.L_x_112) ;  /* 0x00000000004ce947 */ /* 0x004fec0003800000 */
        /* <DEDUP_REMOVED lines=10> */
[----:B------:R-:W2:Y:S02]  /*8380*/  SYNCS.PHASECHK.TRANS64.TRYWAIT P0, [R2+URZ+0x60], R5 ;  /* 0x00006005020075a7 */ /* 0x000ea400080011ff */
[----:B--2---:R-:W-:Y:S05]  /*8390*/  @!P0 BRA `(.L_x_115) ;  /* 0x00000018002c8947 */ /* 0x004fea0003800000 */
.L_x_114:
[----:B------:R-:W-:Y:S05]  /*83a0*/  BSYNC B0 ;  /* 0x0000000000007941 */ /* 0x000fea0003800000 */
.L_x_113:
[----:B------:R-:W-:Y:S11]  /*83b0*/  ISETP.NE.AND P0, PT, R67, RZ, PT ;  /* 0x000000ff4300720c */ /* 0x000ff60003f05270 */
[----:B------:R-:W-:Y:S02]  /*83c0*/  @!UPT UIADD3 URZ, UPT, UPT, URZ, URZ, URZ ;  /* 0x000000fffffff290 */ /* 0x000fe4000fffe0ff */
[----:B------:R4:W1:Y:S04]  /*83d0*/  @P0 LDS.128 R56, [R4] ;  /* 0x0000000004380984 */ /* 0x0008680000000c00 */
[----:B------:R4:W1:Y:S04]  /*83e0*/  @P0 LDS.128 R60, [R3+0x10] ;  /* 0x00001000033c0984 */ /* 0x0008680000000c00 */
[----:B------:R4:W1:Y:S04]  /*83f0*/  @P0 LDS.128 R68, [R0+0x20] ;  /* 0x0000200000440984 */ /* 0x0008680000000c00 */
[----:B------:R4:W1:Y:S02]  /*8400*/  @P0 LDS.128 R76, [R65+0x30] ;  /* 0x00003000414c0984 */ /* 0x0008640000000c00 */
.L_x_112:
[----:B------:R-:W-:Y:S05]  /*8410*/  BSYNC B1 ;  /* 0x0000000000017941 */ /* 0x000fea0003800000 */
.L_x_111:
[----:B----4-:R-:W-:Y:S05]  /*8420*/  VIADD R0, R48, 0x60 ;  /* 0x0000006030007836 */ /* 0x010fea0000000000 */
[----:B------:R-:W-:Y:S04]  /*8430*/  SHF.R.U32.HI R0, RZ, 0x15, R0 ;  /* 0x00000015ff007819 */ /* 0x000fe80000011600 */
[----:B------:R-:W-:Y:S11]  /*8440*/  LOP3.LUT P0, RZ, R0, 0x3, R103, 0x48, !PT ;  /* 0x0000000300ff7812 */ /* 0x000ff60007804867 */
[----:B------:R-:W-:Y:S02]  /*8450*/  @!UPT UIADD3 URZ, UPT, UPT, URZ, URZ, URZ ;  /* 0x000000fffffff290 */ /* 0x000fe4000fffe0ff */
[----:B------:R-:W-:Y:S05]  /*8460*/  @!P0 BRA `(.L_x_116) ;  /* 0x0000000000408947 */ /* 0x000fea0003800000 */
[----:B------:R-:W4:Y:S01]  /*8470*/  LDCU.64 UR8, c[0x4][0x70] ;  /* 0x01000e00ff0877ac */ /* 0x000f220008000a00 */
[----:B------:R-:W-:Y:S01]  /*8480*/  MOV R3, 0x0 ;  /* 0x0000000000037802 */ /* 0x000fe20000000f00 */
[----:B------:R-:W-:Y:S02]  /*8490*/  HFMA2 R12, -RZ, RZ, 0, 5.9604644775390625e-08 ;  /* 0x00000001ff0c7431 */ /* 0x000fe400000001ff */
[----:B-1----:R-:W-:Y:S02]  /*84a0*/  IMAD.MOV.U32 R8, RZ, RZ, 0x192 ;  /* 0x00000192ff087424 */ /* 0x002fe400078e00ff */
[----:B------:R-:W-:Y:S01]  /*84b0*/  IMAD.MOV.U32 R13, RZ, RZ, RZ ;  /* 0x000000ffff0d7224 */ /* 0x000fe200078e00ff */
[----:B------:R-:W1:Y:S01]  /*84c0*/  LDCU.64 UR6, c[0x4][0x78] ;  /* 0x01000f00ff0677ac */ /* 0x000e620008000a00 */
[----:B--2---:R-:W2:Y:S01]  /*84d0*/  LDC.64 R2, c[0x4][R3] ;  /* 0x0100000003027b82 */ /* 0x004ea20000000a00 */
[----:B------:R-:W5:Y:S01]  /*84e0*/  LDCU.64 UR4, c[0x4][0x10] ;  /* 0x01000200ff0477ac */ /* 0x000f620008000a00 */
[----:B----4-:R-:W-:Y:S01]  /*84f0*/  MOV R5, UR9 ;  /* 0x0000000900057c02 */ /* 0x010fe20008000f00 */
[----:B------:R-:W-:Y:S01]  /*8500*/  IMAD.U32 R4, RZ, RZ, UR8 ;  /* 0x00000008ff047e24 */ /* 0x000fe2000f8e00ff */
[----:B-1----:R-:W-:Y:S01]  /*8510*/  MOV R7, UR7 ;  /* 0x0000000700077c02 */ /* 0x002fe20008000f00 */
[----:B------:R-:W-:Y:S01]  /*8520*/  IMAD.U32 R6, RZ, RZ, UR6 ;  /* 0x00000006ff067e24 */ /* 0x000fe2000f8e00ff */
[----:B-----5:R-:W-:Y:S01]  /*8530*/  MOV R11, UR5 ;  /* 0x00000005000b7c02 */ /* 0x020fe20008000f00 */
[----:B------:R-:W-:Y:S02]  /*8540*/  IMAD.U32 R10, RZ, RZ, UR4 ;  /* 0x00000004ff0a7e24 */ /* 0x000fe4000f8e00ff */
[----:B------:R-:W-:Y:S07]  /*8550*/  LEPC R20, `(.L_x_116) ;  /* 0x000000001014794e */ /* 0x000fee0000000000 */
[----:B--23--:R-:W-:Y:S05]  /*8560*/  CALL.ABS.NOINC R2 ;  /* 0x0000000002007343 */ /* 0x00cfea0003c00000 */
.L_x_116:
[----:B------:R-:W-:Y:S01]  /*8570*/  ISETP.NE.AND P0, PT, R102, RZ, PT ;  /* 0x000000ff6600720c */ /* 0x000fe20003f05270 */
[----:B------:R-:W-:Y:S05]  /*8580*/  WARPSYNC.ALL ;  /* 0x0000000000007948 */ /* 0x000fea0003800000 */
[----:B------:R-:W-:Y:S01]  /*8590*/  R2UR UR4, R48 ;  /* 0x00000000300472ca */ /* 0x000fe200000e0000 */
[--C-:B-1----:R-:W-:Y:S01]  /*85a0*/  HADD2.F32 R0, -RZ, R56.reuse.H0_H0 ;  /* 0x20000038ff007230 */ /* 0x102fe20000004100 */
[----:B------:R-:W-:Y:S01]  /*85b0*/  R2UR UR5, R64 ;  /* 0x00000000400572ca */ /* 0x000fe200000e0000 */
[----:B--2---:R-:W-:Y:S01]  /*85c0*/  HADD2.F32 R2, -RZ, R56.H1_H1 ;  /* 0x30000038ff027230 */ /* 0x004fe20000004100 */
[----:B------:R-:W-:Y:S01]  /*85d0*/  BSSY.RECONVERGENT B0, `(.L_x_117) ;  /* 0x000008a000007945 */ /* 0x000fe20003800200 */
[--C-:B------:R-:W-:Y:S02]  /*85e0*/  HADD2.F32 R3, -RZ, R57.reuse.H0_H0 ;  /* 0x20000039ff037230 */ /* 0x100fe40000004100 */
[----:B------:R-:W-:Y:S02]  /*85f0*/  HADD2.F32 R48, -RZ, R57.H1_H1 ;  /* 0x30000039ff307230 */ /* 0x000fe40000004100 */
[--C-:B------:R-:W-:Y:S02]  /*8600*/  HADD2.F32 R50, -RZ, R58.reuse.H0_H0 ;  /* 0x2000003aff327230 */ /* 0x100fe40000004100 */
[----:B------:R-:W-:Y:S02]  /*8610*/  HADD2.F32 R51, -RZ, R58.H1_H1 ;  /* 0x3000003aff337230 */ /* 0x000fe40000004100 */
[----:B------:R-:W1:Y:S01]  /*8620*/  LDTM.x32 R4, tmem[UR4+0x60] ;  /* 0x00006004000479ee */ /* 0x000e6200082c0000 */
[----:B------:R-:W-:Y:S01]  /*8630*/  NOP ;  /* 0x0000000000007918 */ /* 0x000fe20000000000 */
[----:B------:R-:W-:Y:S01]  /*8640*/  UIADD3 UR5, UPT, UPT, UR5, 0xd0, URZ ;  /* 0x000000d005057890 */ /* 0x000fe2000fffe0ff */
[--C-:B------:R-:W-:Y:S02]  /*8650*/  HADD2.F32 R52, -RZ, R59.reuse.H0_H0 ;  /* 0x2000003bff347230 */ /* 0x100fe40000004100 */
[----:B------:R-:W-:Y:S01]  /*8660*/  HADD2.F32 R53, -RZ, R59.H1_H1 ;  /* 0x3000003bff357230 */ /* 0x000fe20000004100 */
[----:B------:R-:W-:Y:S01]  /*8670*/  UPRMT UR5, UR45, 0x654, UR5 ;  /* 0x000006542d057896 */ /* 0x000fe20008000005 */
[--C-:B------:R-:W-:Y:S02]  /*8680*/  HADD2.F32 R54, -RZ, R60.reuse.H0_H0 ;  /* 0x2000003cff367230 */ /* 0x100fe40000004100 */
[----:B------:R-:W-:Y:S02]  /*8690*/  HADD2.F32 R55, -RZ, R60.H1_H1 ;  /* 0x3000003cff377230 */ /* 0x000fe40000004100 */
[--C-:B------:R-:W-:Y:S02]  /*86a0*/  HADD2.F32 R56, -RZ, R61.reuse.H0_H0 ;  /* 0x2000003dff387230 */ /* 0x100fe40000004100 */
[----:B------:R-:W-:Y:S02]  /*86b0*/  HADD2.F32 R57, -RZ, R61.H1_H1 ;  /* 0x3000003dff397230 */ /* 0x000fe40000004100 */
[----:B-1----:R-:W-:Y:S01]  /*86c0*/  SYNCS.ARRIVE.TRANS64.RED.A1T0 RZ, [UR5], RZ ;  /* 0x000000ffffff79a7 */ /* 0x002fe20008100405 */
[--C-:B------:R-:W-:Y:S02]  /*86d0*/  HADD2.F32 R58, -RZ, R62.reuse.H0_H0 ;  /* 0x2000003eff3a7230 */ /* 0x100fe40000004100 */
[----:B------:R-:W-:Y:S02]  /*86e0*/  HADD2.F32 R59, -RZ, R62.H1_H1 ;  /* 0x3000003eff3b7230 */ /* 0x000fe40000004100 */
[--C-:B------:R-:W-:Y:S02]  /*86f0*/  HADD2.F32 R60, -RZ, R63.reuse.H0_H0 ;  /* 0x2000003fff3c7230 */ /* 0x100fe40000004100 */
[----:B------:R-:W-:Y:S02]  /*8700*/  HADD2.F32 R61, -RZ, R63.H1_H1 ;  /* 0x3000003fff3d7230 */ /* 0x000fe40000004100 */
[C---:B------:R-:W-:Y:S01]  /*8710*/  FMUL R4, R47.reuse, R4 ;  /* 0x000000042f047220 */ /* 0x040fe20000400000 */
[C---:B------:R-:W-:Y:S01]  /*8720*/  FMUL R5, R47.reuse, R5 ;  /* 0x000000052f057220 */ /* 0x040fe20000400000 */
[C---:B------:R-:W-:Y:S01]  /*8730*/  FMUL R6, R47.reuse, R6 ;  /* 0x000000062f067220 */ /* 0x040fe20000400000 */
[----:B------:R-:W-:Y:S01]  /*8740*/  FMUL R7, R47, R7 ;  /* 0x000000072f077220 */ /* 0x000fe20000400000 */
[C---:B------:R-:W-:Y:S01]  /*8750*/  FFMA R4, R49.reuse, R0, R4 ;  /* 0x0000000031047223 */ /* 0x040fe20000000004 */
[C---:B------:R-:W-:Y:S01]  /*8760*/  FFMA R5, R49.reuse, R2, R5 ;  /* 0x0000000231057223 */ /* 0x040fe20000000005 */
[C---:B------:R-:W-:Y:S01]  /*8770*/  FFMA R6, R49.reuse, R3, R6 ;  /* 0x0000000331067223 */ /* 0x040fe20000000006 */
[----:B------:R-:W-:Y:S01]  /*8780*/  FFMA R7, R49, R48, R7 ;  /* 0x0000003031077223 */ /* 0x000fe20000000007 */
[C---:B------:R-:W-:Y:S01]  /*8790*/  FMUL R8, R47.reuse, R8 ;  /* 0x000000082f087220 */ /* 0x040fe20000400000 */
[----:B------:R-:W-:Y:S01]  /*87a0*/  FMUL R9, R47, R9 ;  /* 0x000000092f097220 */ /* 0x000fe20000400000 */
[----:B------:R-:W-:Y:S01]  /*87b0*/  F2FP.F16.F32.PACK_AB R4, R5, R4 ;  /* 0x000000040504723e */ /* 0x000fe200000000ff */
[----:B------:R-:W-:Y:S01]  /*87c0*/  FMUL R0, R47, R10 ;  /* 0x0000000a2f007220 */ /* 0x000fe20000400000 */
[----:B------:R-:W-:Y:S01]  /*87d0*/  F2FP.F16.F32.PACK_AB R5, R7, R6 ;  /* 0x000000060705723e */ /* 0x000fe200000000ff */
[C---:B------:R-:W-:Y:S01]  /*87e0*/  FFMA R8, R49.reuse, R50, R8 ;  /* 0x0000003231087223 */ /* 0x040fe20000000008 */
[C---:B------:R-:W-:Y:S01]  /*87f0*/  FFMA R9, R49.reuse, R51, R9 ;  /* 0x0000003331097223 */ /* 0x040fe20000000009 */
[----:B------:R-:W-:Y:S01]  /*8800*/  FFMA R0, R49, R52, R0 ;  /* 0x0000003431007223 */ /* 0x000fe20000000000 */
[C---:B------:R-:W-:Y:S01]  /*8810*/  FMUL R2, R47.reuse, R11 ;  /* 0x0000000b2f027220 */ /* 0x040fe20000400000 */
[C---:B------:R-:W-:Y:S01]  /*8820*/  FMUL R3, R47.reuse, R12 ;  /* 0x0000000c2f037220 */ /* 0x040fe20000400000 */
[----:B------:R-:W-:Y:S01]  /*8830*/  FMUL R10, R47, R13 ;  /* 0x0000000d2f0a7220 */ /* 0x000fe20000400000 */
[----:B------:R-:W-:Y:S01]  /*8840*/  F2FP.F16.F32.PACK_AB R6, R9, R8 ;  /* 0x000000080906723e */ /* 0x000fe200000000ff */
[C---:B------:R-:W-:Y:S01]  /*8850*/  FFMA R2, R49.reuse, R53, R2 ;  /* 0x0000003531027223 */ /* 0x040fe20000000002 */
[C---:B------:R-:W-:Y:S01]  /*8860*/  FFMA R3, R49.reuse, R54, R3 ;  /* 0x0000003631037223 */ /* 0x040fe20000000003 */
[----:B------:R-:W-:Y:S01]  /*8870*/  FFMA R10, R49, R55, R10 ;  /* 0x00000037310a7223 */ /* 0x000fe2000000000a */
[C---:B------:R-:W-:Y:S01]  /*8880*/  FMUL R11, R47.reuse, R14 ;  /* 0x0000000e2f0b7220 */ /* 0x040fe20000400000 */
        /* <DEDUP_REMOVED lines=8> */
[----:B------:R-:W-:Y:S01]  /*8910*/  F2FP.F16.F32.PACK_AB R7, R2, R0 ;  /* 0x000000000207723e */ /* 0x000fe200000000ff */
[----:B------:R-:W-:Y:S01]  /*8920*/  FFMA R12, R49, R58, R12 ;  /* 0x0000003a310c7223 */ /* 0x000fe2000000000c */
[----:B------:R-:W-:Y:S02]  /*8930*/  HADD2.F32 R63, -RZ, R68.H1_H1 ;  /* 0x30000044ff3f7230 */ /* 0x000fe40000004100 */
[----:B------:R-:W-:Y:S01]  /*8940*/  FMUL R16, R47, R20 ;  /* 0x000000142f107220 */ /* 0x000fe20000400000 */
[----:B------:R-:W-:Y:S01]  /*8950*/  FFMA R13, R49, R59, R13 ;  /* 0x0000003b310d7223 */ /* 0x000fe2000000000d */
[----:B------:R1:W-:Y:S01]  /*8960*/  STS.128 [R100+0x6000], R4 ;  /* 0x0060000464007388 */ /* 0x0003e20000000c00 */
[--C-:B------:R-:W-:Y:S02]  /*8970*/  HADD2.F32 R64, -RZ, R69.reuse.H0_H0 ;  /* 0x20000045ff407230 */ /* 0x100fe40000004100 */
[----:B------:R-:W-:Y:S01]  /*8980*/  FMUL R17, R47, R21 ;  /* 0x000000152f117220 */ /* 0x000fe20000400000 */
[----:B------:R-:W-:Y:S01]  /*8990*/  FFMA R14, R49, R60, R14 ;  /* 0x0000003c310e7223 */ /* 0x000fe2000000000e */
[----:B------:R-:W-:Y:S02]  /*89a0*/  HADD2.F32 R65, -RZ, R69.H1_H1 ;  /* 0x30000045ff417230 */ /* 0x000fe40000004100 */
[----:B------:R-:W-:Y:S01]  /*89b0*/  FMUL R18, R47, R22 ;  /* 0x000000162f127220 */ /* 0x000fe20000400000 */
[----:B------:R-:W-:Y:S01]  /*89c0*/  FFMA R19, R49, R61, R19 ;  /* 0x0000003d31137223 */ /* 0x000fe20000000013 */
        /* <DEDUP_REMOVED lines=11> */
[----:B------:R-:W-:Y:S01]  /*8a80*/  F2FP.F16.F32.PACK_AB R8, R10, R3 ;  /* 0x000000030a08723e */ /* 0x000fe200000000ff */
[----:B------:R-:W-:Y:S01]  /*8a90*/  FFMA R23, R49, R65, R23 ;  /* 0x0000004131177223 */ /* 0x000fe20000000017 */
[----:B------:R-:W-:Y:S01]  /*8aa0*/  F2FP.F16.F32.PACK_AB R9, R15, R11 ;  /* 0x0000000b0f09723e */ /* 0x000fe200000000ff */
[--C-:B------:R-:W-:Y:S02]  /*8ab0*/  HADD2.F32 R70, -RZ, R76.reuse.H0_H0 ;  /* 0x2000004cff467230 */ /* 0x100fe40000004100 */
[----:B------:R-:W-:Y:S01]  /*8ac0*/  FMUL R27, R47, R27 ;  /* 0x0000001b2f1b7220 */ /* 0x000fe20000400000 */
[----:B------:R-:W-:Y:S01]  /*8ad0*/  F2FP.F16.F32.PACK_AB R10, R13, R12 ;  /* 0x0000000c0d0a723e */ /* 0x000fe200000000ff */
[----:B------:R-:W-:Y:S01]  /*8ae0*/  FFMA R20, R49, R66, R20 ;  /* 0x0000004231147223 */ /* 0x000fe20000000014 */
[----:B------:R-:W-:Y:S01]  /*8af0*/  F2FP.F16.F32.PACK_AB R11, R19, R14 ;  /* 0x0000000e130b723e */ /* 0x000fe200000000ff */
[----:B------:R-:W-:Y:S02]  /*8b00*/  HADD2.F32 R71, -RZ, R76.H1_H1 ;  /* 0x3000004cff477230 */ /* 0x000fe40000004100 */
[----:B------:R-:W-:Y:S01]  /*8b10*/  FMUL R24, R47, R28 ;  /* 0x0000001c2f187220 */ /* 0x000fe20000400000 */
[----:B------:R-:W-:Y:S01]  /*8b20*/  FFMA R21, R49, R67, R21 ;  /* 0x0000004331157223 */ /* 0x000fe20000000015 */
[--C-:B------:R-:W-:Y:S01]  /*8b30*/  HADD2.F32 R72, -RZ, R77.reuse.H0_H0 ;  /* 0x2000004dff487230 */ /* 0x100fe20000004100 */
[----:B------:R1:W-:Y:S01]  /*8b40*/  STS.128 [R105+0x6010], R8 ;  /* 0x0060100869007388 */ /* 0x0003e20000000c00 */
        /* <DEDUP_REMOVED lines=50> */
.L_x_118:
[----:B------:R-:W-:Y:S05]  /*8e70*/  BSYNC.RECONVERGENT B0 ;  /* 0x0000000000007941 */ /* 0x000fea0003800200 */
.L_x_117:
[----:B------:R-:W-:Y:S01]  /*8e80*/  BAR.SYNC.DEFER_BLOCKING 0x1, 0x80 ;  /* 0x0042000000007b1d */ /* 0x000fe20000010000 */
[----:B------:R-:W-:Y:S01]  /*8e90*/  UISETP.NE.AND UP0, UPT, UR52, -0x4, UPT ;  /* 0xfffffffc3400788c */ /* 0x000fe2000bf05270 */
[----:B------:R-:W-:Y:S08]  /*8ea0*/  IADD3 R45, PT, PT, R45, 0x1, RZ ;  /* 0x000000012d2d7810 */ /* 0x000ff00007ffe0ff */
[----:B------:R-:W-:Y:S05]  /*8eb0*/  BRA.U !UP0, `(.L_x_119) ;  /* 0x0000000108247547 */ /* 0x000fea000b800000 */
[----:B------:R-:W-:Y:S01]  /*8ec0*/  ISETP.NE.AND P0, PT, R111, RZ, PT ;  /* 0x000000ff6f00720c */ /* 0x000fe20003f05270 */
[----:B------:R-:W-:Y:S01]  /*8ed0*/  IMAD.U32 R0, RZ, RZ, UR56 ;  /* 0x00000038ff007e24 */ /* 0x000fe2000f8e00ff */
[----:B------:R-:W-:Y:S04]  /*8ee0*/  UIADD3 UR56, UPT, UPT, UR56, 0x1, URZ ;  /* 0x0000000138387890 */ /* 0x000fe8000fffe0ff */
[----:B------:R-:W-:Y:S04]  /*8ef0*/  UISETP.NE.AND UP0, UPT, UR56, 0x4, UPT ;  /* 0x000000043800788c */ /* 0x000fe8000bf05270 */
[----:B------:R-:W-:Y:S03]  /*8f00*/  USEL UR56, UR56, URZ, UP0 ;  /* 0x000000ff38387287 */ /* 0x000fe60008000000 */
[----:B------:R-:W-:Y:S05]  /*8f10*/  @P0 LEA R0, R0, UR50, 0x3 ;  /* 0x0000003200000c11 */ /* 0x000fea000f8e18ff */
[----:B------:R-:W-:Y:S05]  /*8f20*/  @P0 VIADD R0, R0, 0x80 ;  /* 0x0000008000000836 */ /* 0x000fea0000000000 */
[----:B------:R-:W-:Y:S04]  /*8f30*/  @P0 PRMT R0, R113, 0x654, R0 ;  /* 0x0000065471000816 */ /* 0x000fe80000000000 */
[----:B------:R2:W-:Y:S03]  /*8f40*/  @P0 SYNCS.ARRIVE.TRANS64.RED.A1T0 RZ, [R0+URZ], RZ ;  /* 0x000000ff00ff09a7 */ /* 0x0005e600081004ff */
.L_x_119:
[----:B------:R-:W-:Y:S01]  /*8f50*/  ISETP.NE.AND P1, PT, R106, RZ, PT ;  /* 0x000000ff6a00720c */ /* 0x000fe20003f25270 */
[----:B------:R-:W-:Y:S01]  /*8f60*/  UIADD3 UR52, UPT, UPT, UR52, 0x4, URZ ;  /* 0x0000000434347890 */ /* 0x000fe2000fffe0ff */
[----:B------:R-:W-:Y:S01]  /*8f70*/  ISETP.NE.AND P0, PT, R45, 0x2, PT ;  /* 0x000000022d00780c */ /* 0x000fe20003f05270 */
[----:B------:R-:W-:Y:S01]  /*8f80*/  UMOV UR57, UR51 ;  /* 0x0000003300397c82 */ /* 0x000fe20008000000 */
[----:B------:R-:W-:Y:S01]  /*8f90*/  LOP3.LUT R97, R97, 0x1, RZ, 0x3c, !PT ;  /* 0x0000000161617812 */ /* 0x000fe200078e3cff */
[----:B------:R-:W-:Y:S01]  /*8fa0*/  IMAD.IADD R14, R43, 0x1, R90 ;  /* 0x000000012b0e7824 */ /* 0x000fe200078e025a */
[----:B--2---:R-:W-:Y:S01]  /*8fb0*/  SEL R0, RZ, 0x1, P0 ;  /* 0x00000001ff007807 */ /* 0x004fe20000000000 */
[----:B-1----:R-:W-:Y:S01]  /*8fc0*/  IMAD.IADD R17, R44, 0x1, R91 ;  /* 0x000000012c117824 */ /* 0x002fe200078e025b */
[----:B------:R-:W-:Y:S02]  /*8fd0*/  SEL R45, R45, RZ, P0 ;  /* 0x000000ff2d2d7207 */ /* 0x000fe40000000000 */
[----:B------:R-:W-:Y:S03]  /*8fe0*/  LOP3.LUT R98, R98, R0, RZ, 0x3c, !PT ;  /* 0x0000000062627212 */ /* 0x000fe600078e3cff */
[----:B------:R-:W-:Y:S05]  /*8ff0*/  @P1 BRA `(.L_x_120) ;  /* 0xffffffc000241947 */ /* 0x000fea000383ffff */
[----:B------:R-:W-:-:S09]  /*9000*/  UISETP.NE.AND UP0, UPT, UR53, URZ, UPT ;  /* 0x000000ff3500728c */ /* 0x000fd2000bf05270 */
[----:B------:R-:W-:Y:S05]  /*9010*/  BRA.U !UP0, `(.L_x_121) ;  /* 0x0000000108487547 */ /* 0x000fea000b800000 */
[----:B------:R-:W1:Y:S02]  /*9020*/  LDCU.64 UR4, c[0x0][0x890] ;  /* 0x00011200ff0477ac */ /* 0x000e640008000a00 */
[----:B-1----:R-:W-:-:S04]  /*9030*/  UISETP.NE.U32.AND UP0, UPT, UR4, URZ, UPT ;  /* 0x000000ff0400728c */ /* 0x002fc8000bf05070 */
[----:B------:R-:W-:-:S09]  /*9040*/  UISETP.NE.AND.EX UP0, UPT, UR5, URZ, UPT, UP0 ;  /* 0x000000ff0500728c */ /* 0x000fd2000bf05300 */
[----:B------:R-:W-:Y:S05]  /*9050*/  BRA.U UP0, `(.L_x_122) ;  /* 0x00000001000c7547 */ /* 0x000fea000b800000 */
[----:B------:R-:W-:-:S13]  /*9060*/  FSETP.NEU.AND P0, PT, R49, RZ, PT ;  /* 0x000000ff3100720b */ /* 0x000fda0003f0d000 */
[----:B------:R-:W-:Y:S05]  /*9070*/  @!P0 EXIT ;  /* 0x000000000000894d */ /* 0x000fea0003800000 */
[----:B------:R-:W-:Y:S05]  /*9080*/  BRA `(.L_x_121) ;  /* 0x00000000002c7947 */ /* 0x000fea0003800000 */
.L_x_122:
[----:B------:R-:W-:Y:S01]  /*9090*/  ISETP.NE.AND P0, PT, R110, RZ, PT ;  /* 0x000000ff6e00720c */ /* 0x000fe20003f05270 */
[----:B------:R-:W-:-:S12]  /*90a0*/  BSSY.RECONVERGENT B0, `(.L_x_121) ;  /* 0x0000009000007945 */ /* 0x000fd80003800200 */
[----:B------:R-:W-:Y:S05]  /*90b0*/  @P0 BRA `(.L_x_123) ;  /* 0x0000000000140947 */ /* 0x000fea0003800000 */
[----:B------:R-:W1:Y:S02]  /*90c0*/  LDCU.64 UR4, c[0x0][0x888] ;  /* 0x00011100ff0477ac */ /* 0x000e640008000a00 */
[----:B-1----:R-:W-:-:S04]  /*90d0*/  ISETP.NE.U32.AND P0, PT, RZ, UR4, PT ;  /* 0x00000004ff007c0c */ /* 0x002fc8000bf05070 */
[----:B------:R-:W-:-:S13]  /*90e0*/  ISETP.NE.AND.EX P0, PT, RZ, UR5, PT, P0 ;  /* 0x00000005ff007c0c */ /* 0x000fda000bf05300 */
[----:B------:R-:W-:Y:S05]  /*90f0*/  @!P0 EXIT ;  /* 0x000000000000894d */ /* 0x000fea0003800000 */
[----:B------:R-:W-:Y:S05]  /*9100*/  BRA `(.L_x_124) ;  /* 0x0000000000087947 */ /* 0x000fea0003800000 */
.L_x_123:
[----:B------:R-:W-:-:S13]  /*9110*/  FSETP.NEU.AND P0, PT, R49, RZ, PT ;  /* 0x000000ff3100720b */ /* 0x000fda0003f0d000 */
[----:B------:R-:W-:Y:S05]  /*9120*/  @!P0 EXIT ;  /* 0x000000000000894d */ /* 0x000fea0003800000 */
.L_x_124:
[----:B------:R-:W-:Y:S05]  /*9130*/  BSYNC.RECONVERGENT B0 ;  /* 0x0000000000007941 */ /* 0x000fea0003800200 */
.L_x_121:
[----:B------:R-:W-:Y:S01]  /*9140*/  ULEA UR4, UR56, UR50, 0x3 ;  /* 0x0000003238047291 */ /* 0x000fe2000f8e18ff */
[----:B------:R-:W-:-:S04]  /*9150*/  DEPBAR.LE SB0, 0x0 ;  /* 0x000080000000791a */ /* 0x000fc80000000000 */
[----:B------:R-:W-:-:S04]  /*9160*/  UIADD3 UR4, UPT, UPT, UR4, 0x80, URZ ;  /* 0x0000008004047890 */ /* 0x000fc8000fffe0ff */
[----:B------:R-:W-:-:S09]  /*9170*/  UPRMT UR4, UR45, 0x654, UR4 ;  /* 0x000006542d047896 */ /* 0x000fd20008000004 */
[----:B------:R-:W-:Y:S01]  /*9180*/  SYNCS.ARRIVE.TRANS64.RED.A1T0 RZ, [UR4], RZ ;  /* 0x000000ffffff79a7 */ /* 0x000fe20008100404 */
[----:B------:R-:W-:Y:S05]  /*9190*/  EXIT ;  /* 0x000000000000794d */ /* 0x000fea0003800000 */
.L_x_19:
[----:B------:R-:W-:Y:S07]  /*91a0*/  MOV R2, UR17 ;  /* 0x0000001100027c02 */ /* 0x000fee0008000f00 */
.L_x_125:
[----:B-1----:R1:W2:Y:S02]  /*91b0*/  SYNCS.PHASECHK.TRANS64.TRYWAIT P1, [R2+URZ+0x30], R4 ;  /* 0x00003004020075a7 */ /* 0x0022a400080211ff */
[----:B--2---:R-:W-:Y:S05]  /*91c0*/  @!P1 NANOSLEEP.SYNCS 0x989680 ;  /* 0x009896800000995d */ /* 0x004fea0003900000 */
[----:B------:R-:W2:Y:S02]  /*91d0*/  @!P1 SYNCS.PHASECHK.TRANS64 P1, [R2+URZ+0x30], R4 ;  /* 0x00003004020095a7 */ /* 0x000ea400080210ff */
[----:B--2---:R-:W-:Y:S05]  /*91e0*/  @!P1 BRA `(.L_x_125) ;  /* 0xfffffffc00f09947 */ /* 0x004fea000383ffff */
[----:B------:R-:W-:Y:S05]  /*91f0*/  BRA `(.L_x_18) ;  /* 0xffffff84007c7947 */ /* 0x000fea000383ffff */
.L_x_25:
[----:B------:R-:W-:Y:S07]  /*9200*/  MOV R2, UR25 ;  /* 0x0000001900027c02 */ /* 0x000fee0008000f00 */
.L_x_126:
[----:B-1----:R1:W2:Y:S02]  /*9210*/  SYNCS.PHASECHK.TRANS64.TRYWAIT P0, [R2+URZ+0x30], R4 ;  /* 0x00003004020075a7 */ /* 0x0022a400080011ff */
[----:B--2---:R-:W-:Y:S05]  /*9220*/  @!P0 NANOSLEEP.SYNCS 0x989680 ;  /* 0x009896800000895d */ /* 0x004fea0003900000 */
[----:B------:R-:W2:Y:S02]  /*9230*/  @!P0 SYNCS.PHASECHK.TRANS64 P0, [R2+URZ+0x30], R4 ;  /* 0x00003004020085a7 */ /* 0x000ea400080010ff */
[----:B--2---:R-:W-:Y:S05]  /*9240*/  @!P0 BRA `(.L_x_126) ;  /* 0xfffffffc00f08947 */ /* 0x004fea000383ffff */
[----:B------:R-:W-:Y:S05]  /*9250*/  BRA `(.L_x_24) ;  /* 0xffffff8800fc7947 */ /* 0x000fea000383ffff */
.L_x_29:
[----:B-1----:R-:W-:-:S07]  /*9260*/  MOV R2, UR22 ;  /* 0x0000001600027c02 */ /* 0x002fce0008000f00 */
.L_x_127:
[----:B-1----:R1:W2:Y:S02]  /*9270*/  SYNCS.PHASECHK.TRANS64.TRYWAIT P0, [R2+URZ+0xb0], R3 ;  /* 0x0000b003020075a7 */ /* 0x0022a400080011ff */
[----:B--2---:R-:W-:Y:S05]  /*9280*/  @!P0 NANOSLEEP.SYNCS 0x989680 ;  /* 0x009896800000895d */ /* 0x004fea0003900000 */
[----:B------:R-:W2:Y:S02]  /*9290*/  @!P0 SYNCS.PHASECHK.TRANS64 P0, [R2+URZ+0xb0], R3 ;  /* 0x0000b003020085a7 */ /* 0x000ea400080010ff */
[----:B--2---:R-:W-:Y:S05]  /*92a0*/  @!P0 BRA `(.L_x_127) ;  /* 0xfffffffc00f08947 */ /* 0x004fea000383ffff */
[----:B------:R-:W-:Y:S05]  /*92b0*/  BRA `(.L_x_128) ;  /* 0xffffff8c00d47947 */ /* 0x000fea000383ffff */
.L_x_33:
[----:B------:R-:W-:-:S07]  /*92c0*/  MOV R0, UR4 ;  /* 0x0000000400007c02 */ /* 0x000fce0008000f00 */
.L_x_129:
[----:B-1----:R1:W2:Y:S02]  /*92d0*/  SYNCS.PHASECHK.TRANS64.TRYWAIT P0, [R0+URZ], R2 ;  /* 0x00000002000075a7 */ /* 0x0022a400080011ff */
[----:B--2---:R-:W-:Y:S05]  /*92e0*/  @!P0 NANOSLEEP.SYNCS 0x989680 ;  /* 0x009896800000895d */ /* 0x004fea0003900000 */
[----:B------:R-:W2:Y:S02]  /*92f0*/  @!P0 SYNCS.PHASECHK.TRANS64 P0, [R0+URZ], R2 ;  /* 0x00000002000085a7 */ /* 0x000ea400080010ff */
[----:B--2---:R-:W-:Y:S05]  /*9300*/  @!P0 BRA `(.L_x_129) ;  /* 0xfffffffc00f08947 */ /* 0x004fea000383ffff */
[----:B------:R-:W-:Y:S05]  /*9310*/  BRA `(.L_x_130) ;  /* 0xffffff94002c7947 */ /* 0x000fea000383ffff */
.L_x_34:
[----:B------:R-:W-:-:S07]  /*9320*/  MOV R0, UR4 ;  /* 0x0000000400007c02 */ /* 0x000fce0008000f00 */
.L_x_131:
[----:B-1----:R1:W2:Y:S02]  /*9330*/  SYNCS.PHASECHK.TRANS64.TRYWAIT P0, [R0+URZ], R2 ;  /* 0x00000002000075a7 */ /* 0x0022a400080011ff */
[----:B--2---:R-:W-:Y:S05]  /*9340*/  @!P0 NANOSLEEP.SYNCS 0x989680 ;  /* 0x009896800000895d */ /* 0x004fea0003900000 */
[----:B------:R-:W2:Y:S02]  /*9350*/  @!P0 SYNCS.PHASECHK.TRANS64 P0, [R0+URZ], R2 ;  /* 0x00000002000085a7 */ /* 0x000ea400080010ff */
[----:B--2---:R-:W-:Y:S05]  /*9360*/  @!P0 BRA `(.L_x_131) ;  /* 0xfffffffc00f08947 */ /* 0x004fea000383ffff */
[----:B------:R-:W-:Y:S05]  /*9370*/  BRA `(.L_x_132) ;  /* 0xffffff94003c7947 */ /* 0x000fea000383ffff */
.L_x_35:
[----:B------:R-:W-:-:S07]  /*9380*/  MOV R0, UR4 ;  /* 0x0000000400007c02 */ /* 0x000fce0008000f00 */
.L_x_133:
[----:B-1----:R1:W2:Y:S02]  /*9390*/  SYNCS.PHASECHK.TRANS64.TRYWAIT P0, [R0+URZ], R2 ;  /* 0x00000002000075a7 */ /* 0x0022a400080011ff */
[----:B--2---:R-:W-:Y:S05]  /*93a0*/  @!P0 NANOSLEEP.SYNCS 0x989680 ;  /* 0x009896800000895d */ /* 0x004fea0003900000 */
[----:B------:R-:W2:Y:S02]  /*93b0*/  @!P0 SYNCS.PHASECHK.TRANS64 P0, [R0+URZ], R2 ;  /* 0x00000002000085a7 */ /* 0x000ea400080010ff */
[----:B--2---:R-:W-:Y:S05]  /*93c0*/  @!P0 BRA `(.L_x_133) ;  /* 0xfffffffc00f08947 */ /* 0x004fea000383ffff */
[----:B------:R-:W-:Y:S05]  /*93d0*/  BRA `(.L_x_134) ;  /* 0xffffff94004c7947 */ /* 0x000fea000383ffff */
.L_x_36:
[----:B------:R-:W-:-:S07]  /*93e0*/  MOV R0, UR4 ;  /* 0x0000000400007c02 */ /* 0x000fce0008000f00 */
.L_x_135:
[----:B-1----:R1:W2:Y:S02]  /*93f0*/  SYNCS.PHASECHK.TRANS64.TRYWAIT P0, [R0+URZ], R2 ;  /* 0x00000002000075a7 */ /* 0x0022a400080011ff */
[----:B--2---:R-:W-:Y:S05]  /*9400*/  @!P0 NANOSLEEP.SYNCS 0x989680 ;  /* 0x009896800000895d */ /* 0x004fea0003900000 */
[----:B------:R-:W2:Y:S02]  /*9410*/  @!P0 SYNCS.PHASECHK.TRANS64 P0, [R0+URZ], R2 ;  /* 0x00000002000085a7 */ /* 0x000ea400080010ff */
[----:B--2---:R-:W-:Y:S05]  /*9420*/  @!P0 BRA `(.L_x_135) ;  /* 0xfffffffc00f08947 */ /* 0x004fea000383ffff */
[----:B------:R-:W-:Y:S05]  /*9430*/  BRA `(.L_x_136) ;  /* 0xffffff94005c7947 */ /* 0x000fea000383ffff */
.L_x_37:
[----:B------:R-:W-:-:S07]  /*9440*/  MOV R0, UR4 ;  /* 0x0000000400007c02 */ /* 0x000fce0008000f00 */
.L_x_137:
[----:B-1----:R1:W2:Y:S02]  /*9450*/  SYNCS.PHASECHK.TRANS64.TRYWAIT P0, [R0+URZ], R2 ;  /* 0x00000002000075a7 */ /* 0x0022a400080011ff */
[----:B--2---:R-:W-:Y:S05]  /*9460*/  @!P0 NANOSLEEP.SYNCS 0x989680 ;  /* 0x009896800000895d */ /* 0x004fea0003900000 */
[----:B------:R-:W2:Y:S02]  /*9470*/  @!P0 SYNCS.PHASECHK.TRANS64 P0, [R0+URZ], R2 ;  /* 0x00000002000085a7 */ /* 0x000ea400080010ff */
[----:B--2---:R-:W-:Y:S05]  /*9480*/  @!P0 BRA `(.L_x_137) ;  /* 0xfffffffc00f08947 */ /* 0x004fea000383ffff */
[----:B------:R-:W-:Y:S05]  /*9490*/  BRA `(.L_x_138) ;  /* 0xffffff94006c7947 */ /* 0x000fea000383ffff */
.L_x_40:
[----:B------:R-:W-:-:S07]  /*94a0*/  MOV R4, UR45 ;  /* 0x0000002d00047c02 */ /* 0x000fce0008000f00 */
.L_x_139:
[----:B-1----:R1:W2:Y:S02]  /*94b0*/  SYNCS.PHASECHK.TRANS64.TRYWAIT P1, [R4+URZ+0xb8], R6 ;  /* 0x0000b806040075a7 */ /* 0x0022a400080211ff */
[----:B--2---:R-:W-:Y:S05]  /*94c0*/  @!P1 NANOSLEEP.SYNCS 0x989680 ;  /* 0x009896800000995d */ /* 0x004fea0003900000 */
[----:B------:R-:W2:Y:S02]  /*94d0*/  @!P1 SYNCS.PHASECHK.TRANS64 P1, [R4+URZ+0xb8], R6 ;  /* 0x0000b806040095a7 */ /* 0x000ea400080210ff */
[----:B--2---:R-:W-:Y:S05]  /*94e0*/  @!P1 BRA `(.L_x_139) ;  /* 0xfffffffc00f09947 */ /* 0x004fea000383ffff */
[----:B------:R-:W-:Y:S05]  /*94f0*/  BRA `(.L_x_140) ;  /* 0xffffff9400d47947 */ /* 0x000fea000383ffff */
.L_x_41:
[----:B-1----:R-:W-:-:S07]  /*9500*/  MOV R4, UR45 ;  /* 0x0000002d00047c02 */ /* 0x002fce0008000f00 */
.L_x_141:
[----:B-1----:R1:W2:Y:S02]  /*9510*/  SYNCS.PHASECHK.TRANS64.TRYWAIT P1, [R4+URZ+0xb0], R5 ;  /* 0x0000b005040075a7 */ /* 0x0022a400080211ff */
[----:B--2---:R-:W-:Y:S05]  /*9520*/  @!P1 NANOSLEEP.SYNCS 0x989680 ;  /* 0x009896800000995d */ /* 0x004fea0003900000 */
[----:B------:R-:W2:Y:S02]  /*9530*/  @!P1 SYNCS.PHASECHK.TRANS64 P1, [R4+URZ+0xb0], R5 ;  /* 0x0000b005040095a7 */ /* 0x000ea400080210ff */
[----:B--2---:R-:W-:Y:S05]  /*9540*/  @!P1 BRA `(.L_x_141) ;  /* 0xfffffffc00f09947 */ /* 0x004fea000383ffff */
[----:B------:R-:W-:Y:S05]  /*9550*/  BRA `(.L_x_142) ;  /* 0xffffff9400dc7947 */ /* 0x000fea000383ffff */
.L_x_49:
[----:B------:R-:W-:-:S07]  /*9560*/  MOV R0, UR6 ;  /* 0x0000000600007c02 */ /* 0x000fce0008000f00 */
.L_x_143:
[----:B-1----:R1:W2:Y:S02]  /*9570*/  SYNCS.PHASECHK.TRANS64.TRYWAIT P0, [R0+URZ+0xb0], R4 ;  /* 0x0000b004000075a7 */ /* 0x0022a400080011ff */
[----:B--2---:R-:W-:Y:S05]  /*9580*/  @!P0 NANOSLEEP.SYNCS 0x989680 ;  /* 0x009896800000895d */ /* 0x004fea0003900000 */
[----:B------:R-:W2:Y:S02]  /*9590*/  @!P0 SYNCS.PHASECHK.TRANS64 P0, [R0+URZ+0xb0], R4 ;  /* 0x0000b004000085a7 */ /* 0x000ea400080010ff */
[----:B--2---:R-:W-:Y:S05]  /*95a0*/  @!P0 BRA `(.L_x_143) ;  /* 0xfffffffc00f08947 */ /* 0x004fea000383ffff */
[----:B------:R-:W-:Y:S05]  /*95b0*/  BRA `(.L_x_144) ;  /* 0xffffff9c00607947 */ /* 0x000fea000383ffff */
.L_x_50:
[----:B------:R-:W-:-:S07]  /*95c0*/  MOV R4, UR8 ;  /* 0x0000000800047c02 */ /* 0x000fce0008000f00 */
.L_x_145:
[----:B-1----:R1:W2:Y:S02]  /*95d0*/  SYNCS.PHASECHK.TRANS64.TRYWAIT P0, [R4+URZ+0xd0], R0 ;  /* 0x0000d000040075a7 */ /* 0x0022a400080011ff */
[----:B--2---:R-:W-:Y:S05]  /*95e0*/  @!P0 NANOSLEEP.SYNCS 0x989680 ;  /* 0x009896800000895d */ /* 0x004fea0003900000 */
[----:B------:R-:W2:Y:S02]  /*95f0*/  @!P0 SYNCS.PHASECHK.TRANS64 P0, [R4+URZ+0xd0], R0 ;  /* 0x0000d000040085a7 */ /* 0x000ea400080010ff */
[----:B--2---:R-:W-:Y:S05]  /*9600*/  @!P0 BRA `(.L_x_145) ;  /* 0xfffffffc00f08947 */ /* 0x004fea000383ffff */
[----:B------:R-:W-:Y:S05]  /*9610*/  BRA `(.L_x_146) ;  /* 0xffffff9c007c7947 */ /* 0x000fea000383ffff */
.L_x_53:
[----:B-1----:R-:W-:Y:S07]  /*9620*/  MOV R0, UR7 ;  /* 0x0000000700007c02 */ /* 0x002fee0008000f00 */
.L_x_147:
[----:B-1----:R1:W2:Y:S02]  /*9630*/  SYNCS.PHASECHK.TRANS64.TRYWAIT P0, [R0+URZ], R5 ;  /* 0x00000005000075a7 */ /* 0x0022a400080011ff */
[----:B--2---:R-:W-:Y:S05]  /*9640*/  @!P0 NANOSLEEP.SYNCS 0x989680 ;  /* 0x009896800000895d */ /* 0x004fea0003900000 */
[----:B------:R-:W2:Y:S02]  /*9650*/  @!P0 SYNCS.PHASECHK.TRANS64 P0, [R0+URZ], R5 ;  /* 0x00000005000085a7 */ /* 0x000ea400080010ff */
[----:B--2---:R-:W-:Y:S05]  /*9660*/  @!P0 BRA `(.L_x_147) ;  /* 0xfffffffc00f08947 */ /* 0x004fea000383ffff */
[----:B------:R-:W-:Y:S05]  /*9670*/  BRA `(.L_x_52) ;  /* 0xffffff9c00a07947 */ /* 0x000fea000383ffff */
.L_x_56:
[----:B------:R-:W-:-:S07]  /*9680*/  MOV R0, UR5 ;  /* 0x0000000500007c02 */ /* 0x000fce0008000f00 */
.L_x_148:
[----:B-1----:R1:W3:Y:S02]  /*9690*/  SYNCS.PHASECHK.TRANS64.TRYWAIT P0, [R0+URZ], R2 ;  /* 0x00000002000075a7 */ /* 0x0022e400080011ff */
[----:B---3--:R-:W-:Y:S05]  /*96a0*/  @!P0 NANOSLEEP.SYNCS 0x989680 ;  /* 0x009896800000895d */ /* 0x008fea0003900000 */
[----:B------:R-:W3:Y:S02]  /*96b0*/  @!P0 SYNCS.PHASECHK.TRANS64 P0, [R0+URZ], R2 ;  /* 0x00000002000085a7 */ /* 0x000ee400080010ff */
[----:B---3--:R-:W-:Y:S05]  /*96c0*/  @!P0 BRA `(.L_x_148) ;  /* 0xfffffffc00f08947 */ /* 0x008fea000383ffff */
[----:B------:R-:W-:Y:S05]  /*96d0*/  BRA `(.L_x_149) ;  /* 0xffffffa000947947 */ /* 0x000fea000383ffff */
.L_x_57:
[----:B------:R-:W-:-:S07]  /*96e0*/  MOV R0, UR7 ;  /* 0x0000000700007c02 */ /* 0x000fce0008000f00 */
.L_x_150:
[----:B-1----:R1:W3:Y:S02]  /*96f0*/  SYNCS.PHASECHK.TRANS64.TRYWAIT P0, [R0+URZ], R2 ;  /* 0x00000002000075a7 */ /* 0x0022e400080011ff */
[----:B---3--:R-:W-:Y:S05]  /*9700*/  @!P0 NANOSLEEP.SYNCS 0x989680 ;  /* 0x009896800000895d */ /* 0x008fea0003900000 */
[----:B------:R-:W3:Y:S02]  /*9710*/  @!P0 SYNCS.PHASECHK.TRANS64 P0, [R0+URZ], R2 ;  /* 0x00000002000085a7 */ /* 0x000ee400080010ff */
[----:B---3--:R-:W-:Y:S05]  /*9720*/  @!P0 BRA `(.L_x_150) ;  /* 0xfffffffc00f08947 */ /* 0x008fea000383ffff */
[----:B------:R-:W-:Y:S05]  /*9730*/  BRA `(.L_x_151) ;  /* 0xffffffa000a07947 */ /* 0x000fea000383ffff */
.L_x_62:
[----:B------:R-:W-:Y:S07]  /*9740*/  MOV R0, UR22 ;  /* 0x0000001600007c02 */ /* 0x000fee0008000f00 */
.L_x_152:
[----:B--2---:R2:W3:Y:S02]  /*9750*/  SYNCS.PHASECHK.TRANS64.TRYWAIT P0, [R0+URZ+0xb0], R2 ;  /* 0x0000b002000075a7 */ /* 0x0044e400080011ff */
[----:B---3--:R-:W-:Y:S05]  /*9760*/  @!P0 NANOSLEEP.SYNCS 0x989680 ;  /* 0x009896800000895d */ /* 0x008fea0003900000 */
[----:B------:R-:W3:Y:S02]  /*9770*/  @!P0 SYNCS.PHASECHK.TRANS64 P0, [R0+URZ+0xb0], R2 ;  /* 0x0000b002000085a7 */ /* 0x000ee400080010ff */
[----:B---3--:R-:W-:Y:S05]  /*9780*/  @!P0 BRA `(.L_x_152) ;  /* 0xfffffffc00f08947 */ /* 0x008fea000383ffff */
[----:B------:R-:W-:Y:S05]  /*9790*/  BRA `(.L_x_153) ;  /* 0xffffffa400d07947 */ /* 0x000fea000383ffff */
.L_x_65:
[----:B------:R-:W-:Y:S07]  /*97a0*/  MOV R0, UR22 ;  /* 0x0000001600007c02 */ /* 0x000fee0008000f00 */
.L_x_154:
[----:B-1----:R1:W2:Y:S02]  /*97b0*/  SYNCS.PHASECHK.TRANS64.TRYWAIT P0, [R0+URZ+0xa8], R2 ;  /* 0x0000a802000075a7 */ /* 0x0022a400080011ff */
[----:B--2---:R-:W-:Y:S05]  /*97c0*/  @!P0 NANOSLEEP.SYNCS 0x989680 ;  /* 0x009896800000895d */ /* 0x004fea0003900000 */
[----:B------:R-:W2:Y:S02]  /*97d0*/  @!P0 SYNCS.PHASECHK.TRANS64 P0, [R0+URZ+0xa8], R2 ;  /* 0x0000a802000085a7 */ /* 0x000ea400080010ff */
[----:B--2---:R-:W-:Y:S05]  /*97e0*/  @!P0 BRA `(.L_x_154) ;  /* 0xfffffffc00f08947 */ /* 0x004fea000383ffff */
[----:B------:R-:W-:Y:S05]  /*97f0*/  BRA `(.L_x_64) ;  /* 0xffffffa800a87947 */ /* 0x000fea000383ffff */
.L_x_68:
[----:B------:R-:W-:Y:S07]  /*9800*/  MOV R0, UR22 ;  /* 0x0000001600007c02 */ /* 0x000fee0008000f00 */
.L_x_155:
[----:B-1----:R1:W2:Y:S02]  /*9810*/  SYNCS.PHASECHK.TRANS64.TRYWAIT P0, [R0+URZ+0x80], R14 ;  /* 0x0000800e000075a7 */ /* 0x0022a400080011ff */
[----:B--2---:R-:W-:Y:S05]  /*9820*/  @!P0 NANOSLEEP.SYNCS 0x989680 ;  /* 0x009896800000895d */ /* 0x004fea0003900000 */
[----:B------:R-:W2:Y:S02]  /*9830*/  @!P0 SYNCS.PHASECHK.TRANS64 P0, [R0+URZ+0x80], R14 ;  /* 0x0000800e000085a7 */ /* 0x000ea400080010ff */
[----:B--2---:R-:W-:Y:S05]  /*9840*/  @!P0 BRA `(.L_x_155) ;  /* 0xfffffffc00f08947 */ /* 0x004fea000383ffff */
[----:B------:R-:W-:Y:S05]  /*9850*/  BRA `(.L_x_156) ;  /* 0xffffffac00607947 */ /* 0x000fea000383ffff */
.L_x_69:
[----:B------:R-:W-:Y:S07]  /*9860*/  MOV R0, UR22 ;  /* 0x0000001600007c02 */ /* 0x000fee0008000f00 */
.L_x_157:
[----:B-1----:R1:W2:Y:S02]  /*9870*/  SYNCS.PHASECHK.TRANS64.TRYWAIT P0, [R0+URZ+0x88], R14 ;  /* 0x0000880e000075a7 */ /* 0x0022a400080011ff */
[----:B--2---:R-:W-:Y:S05]  /*9880*/  @!P0 NANOSLEEP.SYNCS 0x989680 ;  /* 0x009896800000895d */ /* 0x004fea0003900000 */
[----:B------:R-:W2:Y:S02]  /*9890*/  @!P0 SYNCS.PHASECHK.TRANS64 P0, [R0+URZ+0x88], R14 ;  /* 0x0000880e000085a7 */ /* 0x000ea400080010ff */
[----:B--2---:R-:W-:Y:S05]  /*98a0*/  @!P0 BRA `(.L_x_157) ;  /* 0xfffffffc00f08947 */ /* 0x004fea000383ffff */
[----:B------:R-:W-:Y:S05]  /*98b0*/  BRA `(.L_x_158) ;  /* 0xffffffac00947947 */ /* 0x000fea000383ffff */
.L_x_70:
[----:B------:R-:W-:Y:S07]  /*98c0*/  MOV R0, UR22 ;  /* 0x0000001600007c02 */ /* 0x000fee0008000f00 */
.L_x_159:
[----:B-1----:R1:W2:Y:S02]  /*98d0*/  SYNCS.PHASECHK.TRANS64.TRYWAIT P0, [R0+URZ+0x90], R14 ;  /* 0x0000900e000075a7 */ /* 0x0022a400080011ff */
[----:B--2---:R-:W-:Y:S05]  /*98e0*/  @!P0 NANOSLEEP.SYNCS 0x989680 ;  /* 0x009896800000895d */ /* 0x004fea0003900000 */
[----:B------:R-:W2:Y:S02]  /*98f0*/  @!P0 SYNCS.PHASECHK.TRANS64 P0, [R0+URZ+0x90], R14 ;  /* 0x0000900e000085a7 */ /* 0x000ea400080010ff */
[----:B--2---:R-:W-:Y:S05]  /*9900*/  @!P0 BRA `(.L_x_159) ;  /* 0xfffffffc00f08947 */ /* 0x004fea000383ffff */
[----:B------:R-:W-:Y:S05]  /*9910*/  BRA `(.L_x_160) ;  /* 0xffffffac00d87947 */ /* 0x000fea000383ffff */
.L_x_71:
[----:B------:R-:W-:Y:S07]  /*9920*/  MOV R0, UR22 ;  /* 0x0000001600007c02 */ /* 0x000fee0008000f00 */
.L_x_161:
[----:B-1----:R1:W2:Y:S02]  /*9930*/  SYNCS.PHASECHK.TRANS64.TRYWAIT P0, [R0+URZ+0x98], R14 ;  /* 0x0000980e000075a7 */ /* 0x0022a400080011ff */
[----:B--2---:R-:W-:Y:S05]  /*9940*/  @!P0 NANOSLEEP.SYNCS 0x989680 ;  /* 0x009896800000895d */ /* 0x004fea0003900000 */
[----:B------:R-:W2:Y:S02]  /*9950*/  @!P0 SYNCS.PHASECHK.TRANS64 P0, [R0+URZ+0x98], R14 ;  /* 0x0000980e000085a7 */ /* 0x000ea400080010ff */
[----:B--2---:R-:W-:Y:S05]  /*9960*/  @!P0 BRA `(.L_x_161) ;  /* 0xfffffffc00f08947 */ /* 0x004fea000383ffff */
[----:B------:R-:W-:Y:S05]  /*9970*/  BRA `(.L_x_162) ;  /* 0xffffffb0005c7947 */ /* 0x000fea000383ffff */
.L_x_73:
[----:B------:R-:W-:-:S07]  /*9980*/  MOV R0, UR22 ;  /* 0x0000001600007c02 */ /* 0x000fce0008000f00 */
.L_x_163:
[----:B-1----:R1:W3:Y:S02]  /*9990*/  SYNCS.PHASECHK.TRANS64.TRYWAIT P0, [R0+URZ+0x80], R2 ;  /* 0x00008002000075a7 */ /* 0x0022e400080011ff */
[----:B---3--:R-:W-:Y:S05]  /*99a0*/  @!P0 NANOSLEEP.SYNCS 0x989680 ;  /* 0x009896800000895d */ /* 0x008fea0003900000 */
[----:B------:R-:W3:Y:S02]  /*99b0*/  @!P0 SYNCS.PHASECHK.TRANS64 P0, [R0+URZ+0x80], R2 ;  /* 0x00008002000085a7 */ /* 0x000ee400080010ff */
[----:B---3--:R-:W-:Y:S05]  /*99c0*/  @!P0 BRA `(.L_x_163) ;  /* 0xfffffffc00f08947 */ /* 0x008fea000383ffff */
[----:B------:R-:W-:Y:S05]  /*99d0*/  BRA `(.L_x_164) ;  /* 0xffffffb000c07947 */ /* 0x000fea000383ffff */
.L_x_74:
[----:B-1----:R-:W-:-:S07]  /*99e0*/  MOV R0, UR22 ;  /* 0x0000001600007c02 */ /* 0x002fce0008000f00 */
.L_x_165:
[----:B-1----:R1:W3:Y:S02]  /*99f0*/  SYNCS.PHASECHK.TRANS64.TRYWAIT P0, [R0+URZ+0x88], R2 ;  /* 0x00008802000075a7 */ /* 0x0022e400080011ff */
[----:B---3--:R-:W-:Y:S05]  /*9a00*/  @!P0 NANOSLEEP.SYNCS 0x989680 ;  /* 0x009896800000895d */ /* 0x008fea0003900000 */
[----:B------:R-:W3:Y:S02]  /*9a10*/  @!P0 SYNCS.PHASECHK.TRANS64 P0, [R0+URZ+0x88], R2 ;  /* 0x00008802000085a7 */ /* 0x000ee400080010ff */
[----:B---3--:R-:W-:Y:S05]  /*9a20*/  @!P0 BRA `(.L_x_165) ;  /* 0xfffffffc00f08947 */ /* 0x008fea000383ffff */
[----:B------:R-:W-:Y:S05]  /*9a30*/  BRA `(.L_x_166) ;  /* 0xffffffb000b07947 */ /* 0x000fea000383ffff */
.L_x_75:
[----:B-1----:R-:W-:-:S07]  /*9a40*/  MOV R0, UR22 ;  /* 0x0000001600007c02 */ /* 0x002fce0008000f00 */
.L_x_167:
[----:B-1----:R1:W3:Y:S02]  /*9a50*/  SYNCS.PHASECHK.TRANS64.TRYWAIT P0, [R0+URZ+0x90], R2 ;  /* 0x00009002000075a7 */ /* 0x0022e400080011ff */
[----:B---3--:R-:W-:Y:S05]  /*9a60*/  @!P0 NANOSLEEP.SYNCS 0x989680 ;  /* 0x009896800000895d */ /* 0x008fea0003900000 */
[----:B------:R-:W3:Y:S02]  /*9a70*/  @!P0 SYNCS.PHASECHK.TRANS64 P0, [R0+URZ+0x90], R2 ;  /* 0x00009002000085a7 */ /* 0x000ee400080010ff */
[----:B---3--:R-:W-:Y:S05]  /*9a80*/  @!P0 BRA `(.L_x_167) ;  /* 0xfffffffc00f08947 */ /* 0x008fea000383ffff */
[----:B------:R-:W-:Y:S05]  /*9a90*/  BRA `(.L_x_168) ;  /* 0xffffffb000a07947 */ /* 0x000fea000383ffff */
.L_x_77:
[----:B------:R-:W-:Y:S07]  /*9aa0*/  MOV R0, UR50 ;  /* 0x0000003200007c02 */ /* 0x000fee0008000f00 */
.L_x_169:
[----:B-1----:R1:W2:Y:S02]  /*9ab0*/  SYNCS.PHASECHK.TRANS64.TRYWAIT P0, [R0+URZ+0xb0], R2 ;  /* 0x0000b002000075a7 */ /* 0x0022a400080011ff */
[----:B--2---:R-:W-:Y:S05]  /*9ac0*/  @!P0 NANOSLEEP.SYNCS 0x989680 ;  /* 0x009896800000895d */ /* 0x004fea0003900000 */
[----:B------:R-:W2:Y:S02]  /*9ad0*/  @!P0 SYNCS.PHASECHK.TRANS64 P0, [R0+URZ+0xb0], R2 ;  /* 0x0000b002000085a7 */ /* 0x000ea400080010ff */
[----:B--2---:R-:W-:Y:S05]  /*9ae0*/  @!P0 BRA `(.L_x_169) ;  /* 0xfffffffc00f08947 */ /* 0x004fea000383ffff */
[----:B------:R-:W-:Y:S05]  /*9af0*/  BRA `(.L_x_170) ;  /* 0xffffffb400707947 */ /* 0x000fea000383ffff */
.L_x_88:
[----:B-1----:R-:W-:Y:S04]  /*9b00*/  MOV R2, UR50 ;  /* 0x0000003200027c02 */ /* 0x002fe80008000f00 */
[----:B------:R1:W3:Y:S03]  /*9b10*/  SYNCS.PHASECHK.TRANS64.TRYWAIT P1, [R2+URZ+0x60], R3 ;  /* 0x00006003020075a7 */ /* 0x0002e600080211ff */
[----:B---3--:R-:W-:Y:S05]  /*9b20*/  @!P1 NANOSLEEP.SYNCS 0x989680 ;  /* 0x009896800000995d */ /* 0x008fea0003900000 */
[----:B------:R-:W3:Y:S02]  /*9b30*/  @!P1 SYNCS.PHASECHK.TRANS64 P1, [R2+URZ+0x60], R3 ;  /* 0x00006003020095a7 */ /* 0x000ee400080210ff */
[----:B---3--:R-:W-:Y:S05]  /*9b40*/  @!P1 BRA `(.L_x_88) ;  /* 0xfffffffc00ec9947 */ /* 0x008fea000383ffff */
[----:B------:R-:W-:Y:S05]  /*9b50*/  BRA `(.L_x_87) ;  /* 0xffffffc000b07947 */ /* 0x000fea000383ffff */
.L_x_90:
[----:B-1----:R1:W4:Y:S02]  /*9b60*/  SYNCS.PHASECHK.TRANS64.TRYWAIT P0, [R64+URZ+0xc0], R0 ;  /* 0x0000c000400075a7 */ /* 0x00232400080011ff */
[----:B----4-:R-:W-:Y:S05]  /*9b70*/  @!P0 NANOSLEEP.SYNCS 0x989680 ;  /* 0x009896800000895d */ /* 0x010fea0003900000 */
[----:B------:R-:W4:Y:S02]  /*9b80*/  @!P0 SYNCS.PHASECHK.TRANS64 P0, [R64+URZ+0xc0], R0 ;  /* 0x0000c000400085a7 */ /* 0x000f2400080010ff */
[----:B----4-:R-:W-:Y:S05]  /*9b90*/  @!P0 BRA `(.L_x_90) ;  /* 0xfffffffc00f08947 */ /* 0x010fea000383ffff */
[----:B------:R-:W-:Y:S05]  /*9ba0*/  BRA `(.L_x_89) ;  /* 0xffffffc000d87947 */ /* 0x000fea000383ffff */
.L_x_99:
[----:B--2---:R2:W4:Y:S02]  /*9bb0*/  SYNCS.PHASECHK.TRANS64.TRYWAIT P0, [R2+URZ+0x60], R0 ;  /* 0x00006000020075a7 */ /* 0x00452400080011ff */
[----:B----4-:R-:W-:Y:S05]  /*9bc0*/  @!P0 NANOSLEEP.SYNCS 0x989680 ;  /* 0x009896800000895d */ /* 0x010fea0003900000 */
[----:B------:R-:W4:Y:S02]  /*9bd0*/  @!P0 SYNCS.PHASECHK.TRANS64 P0, [R2+URZ+0x60], R0 ;  /* 0x00006000020085a7 */ /* 0x000f2400080010ff */
[----:B----4-:R-:W-:Y:S05]  /*9be0*/  @!P0 BRA `(.L_x_99) ;  /* 0xfffffffc00f08947 */ /* 0x010fea000383ffff */
[----:B------:R-:W-:Y:S05]  /*9bf0*/  BRA `(.L_x_98) ;  /* 0xffffffcc00bc7947 */ /* 0x000fea000383ffff */
.L_x_107:
[----:B-1----:R1:W2:Y:S02]  /*9c00*/  SYNCS.PHASECHK.TRANS64.TRYWAIT P0, [R6+URZ+0x60], R5 ;  /* 0x00006005060075a7 */ /* 0x0022a400080011ff */
[----:B--2---:R-:W-:Y:S05]  /*9c10*/  @!P0 NANOSLEEP.SYNCS 0x989680 ;  /* 0x009896800000895d */ /* 0x004fea0003900000 */
[----:B------:R-:W2:Y:S02]  /*9c20*/  @!P0 SYNCS.PHASECHK.TRANS64 P0, [R6+URZ+0x60], R5 ;  /* 0x00006005060085a7 */ /* 0x000ea400080010ff */
[----:B--2---:R-:W-:Y:S05]  /*9c30*/  @!P0 BRA `(.L_x_107) ;  /* 0xfffffffc00f08947 */ /* 0x004fea000383ffff */
[----:B------:R-:W-:Y:S05]  /*9c40*/  BRA `(.L_x_106) ;  /* 0xffffffd800c07947 */ /* 0x000fea000383ffff */
.L_x_115:
[----:B--2---:R2:W4:Y:S02]  /*9c50*/  SYNCS.PHASECHK.TRANS64.TRYWAIT P0, [R2+URZ+0x60], R5 ;  /* 0x00006005020075a7 */ /* 0x00452400080011ff */
[----:B----4-:R-:W-:Y:S05]  /*9c60*/  @!P0 NANOSLEEP.SYNCS 0x989680 ;  /* 0x009896800000895d */ /* 0x010fea0003900000 */
[----:B------:R-:W4:Y:S02]  /*9c70*/  @!P0 SYNCS.PHASECHK.TRANS64 P0, [R2+URZ+0x60], R5 ;  /* 0x00006005020085a7 */ /* 0x000f2400080010ff */
[----:B----4-:R-:W-:Y:S05]  /*9c80*/  @!P0 BRA `(.L_x_115) ;  /* 0xfffffffc00f08947 */ /* 0x010fea000383ffff */
[----:B------:R-:W-:Y:S05]  /*9c90*/  BRA `(.L_x_114) ;  /* 0xffffffe400c07947 */ /* 0x000fea000383ffff */
        .weak           $__internal_0_$__cuda_sm10x_tcgen05_guardrail_trap_col_being_dealloced_not_returned_by_alloc
        .type           $__internal_0_$__cuda_sm10x_tcgen05_guardrail_trap_col_being_dealloced_not_returned_by_alloc,@function
        .size           $__internal_0_$__cuda_sm10x_tcgen05_guardrail_trap_col_being_dealloced_not_returned_by_alloc,($__internal_1_$__cuda_sm10x_tcgen05_guardrail_trap_phase_invalid_during_alloc - $__internal_0_$__cuda_sm10x_tcgen05_guardrail_trap_col_being_dealloced_not_returned_by_alloc)
$__internal_0_$__cuda_sm10x_tcgen05_guardrail_trap_col_being_dealloced_not_returned_by_alloc:
[----:B------:R-:W-:Y:S05]  /*9ca0*/  BPT.TRAP 0x1 ;  /* 0x000000040000795c */ /* 0x000fea0000300000 */
[----:B------:R-:W-:-:S04]  /*9cb0*/  HFMA2 R3, -RZ, RZ, 0, 0 ;  /* 0x00000000ff037431 */ /* 0x000fc800000001ff */
[----:B------:R-:W-:Y:S05]  /*9cc0*/  RET.REL.NODEC R2 `(_ZN7cutlass13device_kernelINS_4conv6kernel13ConvUniversalINS1_16ConvProblemShapeILNS1_8OperatorE1ELi2EEENS1_10collective14CollectiveConvINS1_47MainloopSm100TmaUmmaWarpSpecializedImplicitGemmILS5_1ELi6ELi2ELi1ELi2EN4cute5tupleIJNSA_1CILi1EEESD_SD_EEEEENSB_IJNSC_ILi128EEESG_NSB_IJNSC_ILi64EEEEEEEEENS_6half_tESK_NSA_8TiledMMAINSA_8MMA_AtomIJNSA_20SM100_MMA_F16BF16_SSISK_SK_fLi128ELi128ELNSA_4UMMA5MajorE0ELSP_1ELNSO_7ScaleInE0ELSQ_0EEEEEENSA_6LayoutISE_NSB_IJNSC_ILi0EEESU_SU_EEEEENSB_IJNSA_10UnderscoreESX_SX_EEEEENS7_6detail27Sm100ImplicitGemmTileTraitsINSA_20SM90_TMA_LOAD_IM2COLENSA_14ComposedLayoutINSA_7SwizzleILi3ELi4ELi3EEENSA_18smem_ptr_flag_bitsILi16EEENST_INSB_IJNSC_ILi8EEESH_EEENSB_IJSH_SD_EEEEEEEvEENS11_INSA_13SM90_TMA_LOADENS13_IS15_S17_NST_INSB_IJSH_S18_EEENSB_IJSD_SH_EEEEEEEvEEEENS_8epilogue10collective18CollectiveEpilogueINS1L_23Sm100TmaWarpSpecializedILi4ELi2ELi32ELb1ELb0EEEJSJ_NSB_IJNST_ISG_SD_EENST_INSC_ILi32EEESD_EEEEESK_NSB_IJNSB_IJlllEEESD_SU_EEESK_S1V_NS1L_6fusion15FusionCallbacksIS1P_NS1W_17LinearCombinationISK_fSK_fLNS_15FloatRoundStyleE2EEESJ_S1T_JEEENSA_5SM1004TMEM4LOAD26SM100_TMEM_LOAD_32dp32b32xES12_NS13_INS14_ILi2ELi4ELi3EEES17_NST_INSB_IJS18_S1R_EEENSB_IJS1R_SD_EEEEEEENSA_39AutoVectorizingCopyWithAssumedAlignmentILi128EEENSA_21SM90_TMA_STORE_IM2COLES2A_S2C_S2C_EEEvvEEEEvNT_6ParamsE) ;  /* 0xffffff6002cc7950 */ /* 0x000fea0003c3ffff */
        .weak           $__internal_1_$__cuda_sm10x_tcgen05_guardrail_trap_phase_invalid_during_alloc
        .type           $__internal_1_$__cuda_sm10x_tcgen05_guardrail_trap_phase_invalid_during_alloc,@function
        .size           $__internal_1_$__cuda_sm10x_tcgen05_guardrail_trap_phase_invalid_during_alloc,($__internal_2_$__cuda_sm10x_tcgen05_guardrail_trap_unallocated_columns_being_dealloced - $__internal_1_$__cuda_sm10x_tcgen05_guardrail_trap_phase_invalid_during_alloc)
$__internal_1_$__cuda_sm10x_tcgen05_guardrail_trap_phase_invalid_during_alloc:
[----:B------:R-:W-:Y:S05]  /*9cd0*/  BPT.TRAP 0x1 ;  /* 0x000000040000795c */ /* 0x000fea0000300000 */
[----:B------:R-:W-:-:S04]  /*9ce0*/  MOV R3, 0x0 ;  /* 0x0000000000037802 */ /* 0x000fc80000000f00 */
[----:B------:R-:W-:Y:S05]  /*9cf0*/  RET.REL.NODEC R2 `(_ZN7cutlass13device_kernelINS_4conv6kernel13ConvUniversalINS1_16ConvProblemShapeILNS1_8OperatorE1ELi2EEENS1_10collective14CollectiveConvINS1_47MainloopSm100TmaUmmaWarpSpecializedImplicitGemmILS5_1ELi6ELi2ELi1ELi2EN4cute5tupleIJNSA_1CILi1EEESD_SD_EEEEENSB_IJNSC_ILi128EEESG_NSB_IJNSC_ILi64EEEEEEEEENS_6half_tESK_NSA_8TiledMMAINSA_8MMA_AtomIJNSA_20SM100_MMA_F16BF16_SSISK_SK_fLi128ELi128ELNSA_4UMMA5MajorE0ELSP_1ELNSO_7ScaleInE0ELSQ_0EEEEEENSA_6LayoutISE_NSB_IJNSC_ILi0EEESU_SU_EEEEENSB_IJNSA_10UnderscoreESX_SX_EEEEENS7_6detail27Sm100ImplicitGemmTileTraitsINSA_20SM90_TMA_LOAD_IM2COLENSA_14ComposedLayoutINSA_7SwizzleILi3ELi4ELi3EEENSA_18smem_ptr_flag_bitsILi16EEENST_INSB_IJNSC_ILi8EEESH_EEENSB_IJSH_SD_EEEEEEEvEENS11_INSA_13SM90_TMA_LOADENS13_IS15_S17_NST_INSB_IJSH_S18_EEENSB_IJSD_SH_EEEEEEEvEEEENS_8epilogue10collective18CollectiveEpilogueINS1L_23Sm100TmaWarpSpecializedILi4ELi2ELi32ELb1ELb0EEEJSJ_NSB_IJNST_ISG_SD_EENST_INSC_ILi32EEESD_EEEEESK_NSB_IJNSB_IJlllEEESD_SU_EEESK_S1V_NS1L_6fusion15FusionCallbacksIS1P_NS1W_17LinearCombinationISK_fSK_fLNS_15FloatRoundStyleE2EEESJ_S1T_JEEENSA_5SM1004TMEM4LOAD26SM100_TMEM_LOAD_32dp32b32xES12_NS13_INS14_ILi2ELi4ELi3EEES17_NST_INSB_IJS18_S1R_EEENSB_IJS1R_SD_EEEEEEENSA_39AutoVectorizingCopyWithAssumedAlignmentILi128EEENSA_21SM90_TMA_STORE_IM2COLES2A_S2C_S2C_EEEvvEEEEvNT_6ParamsE) ;  /* 0xffffff6002c07950 */ /* 0x000fea0003c3ffff */
        .weak           $__internal_2_$__cuda_sm10x_tcgen05_guardrail_trap_unallocated_columns_being_dealloced
        .type           $__internal_2_$__cuda_sm10x_tcgen05_guardrail_trap_unallocated_columns_being_dealloced,@function
        .size           $__internal_2_$__cuda_sm10x_tcgen05_guardrail_trap_unallocated_columns_being_dealloced,(.L_x_172 - $__internal_2_$__cuda_sm10x_tcgen05_guardrail_trap_unallocated_columns_being_dealloced)
$__internal_2_$__cuda_sm10x_tcgen05_guardrail_trap_unallocated_columns_being_dealloced:
[----:B------:R-:W-:Y:S05]  /*9d00*/  BPT.TRAP 0x1 ;  /* 0x000000040000795c */ /* 0x000fea0000300000 */
[----:B------:R-:W-:-:S04]  /*9d10*/  HFMA2 R3, -RZ, RZ, 0, 0 ;  /* 0x00000000ff037431 */ /* 0x000fc800000001ff */
[----:B------:R-:W-:Y:S05]  /*9d20*/  RET.REL.NODEC R2 `(_ZN7cutlass13device_kernelINS_4conv6kernel13ConvUniversalINS1_16ConvProblemShapeILNS1_8OperatorE1ELi2EEENS1_10collective14CollectiveConvINS1_47MainloopSm100TmaUmmaWarpSpecializedImplicitGemmILS5_1ELi6ELi2ELi1ELi2EN4cute5tupleIJNSA_1CILi1EEESD_SD_EEEEENSB_IJNSC_ILi128EEESG_NSB_IJNSC_ILi64EEEEEEEEENS_6half_tESK_NSA_8TiledMMAINSA_8MMA_AtomIJNSA_20SM100_MMA_F16BF16_SSISK_SK_fLi128ELi128ELNSA_4UMMA5MajorE0ELSP_1ELNSO_7ScaleInE0ELSQ_0EEEEEENSA_6LayoutISE_NSB_IJNSC_ILi0EEESU_SU_EEEEENSB_IJNSA_10UnderscoreESX_SX_EEEEENS7_6detail27Sm100ImplicitGemmTileTraitsINSA_20SM90_TMA_LOAD_IM2COLENSA_14ComposedLayoutINSA_7SwizzleILi3ELi4ELi3EEENSA_18smem_ptr_flag_bitsILi16EEENST_INSB_IJNSC_ILi8EEESH_EEENSB_IJSH_SD_EEEEEEEvEENS11_INSA_13SM90_TMA_LOADENS13_IS15_S17_NST_INSB_IJSH_S18_EEENSB_IJSD_SH_EEEEEEEvEEEENS_8epilogue10collective18CollectiveEpilogueINS1L_23Sm100TmaWarpSpecializedILi4ELi2ELi32ELb1ELb0EEEJSJ_NSB_IJNST_ISG_SD_EENST_INSC_ILi32EEESD_EEEEESK_NSB_IJNSB_IJlllEEESD_SU_EEESK_S1V_NS1L_6fusion15FusionCallbacksIS1P_NS1W_17LinearCombinationISK_fSK_fLNS_15FloatRoundStyleE2EEESJ_S1T_JEEENSA_5SM1004TMEM4LOAD26SM100_TMEM_LOAD_32dp32b32xES12_NS13_INS14_ILi2ELi4ELi3EEES17_NST_INSB_IJS18_S1R_EEENSB_IJS1R_SD_EEEEEEENSA_39AutoVectorizingCopyWithAssumedAlignmentILi128EEENSA_21SM90_TMA_STORE_IM2COLES2A_S2C_S2C_EEEvvEEEEvNT_6ParamsE) ;  /* 0xffffff6002b47950 */ /* 0x000fea0003c3ffff */
.L_x_171:
[----:B------:R-:W-:-:S00]  /*9d30*/  BRA `(.L_x_171) ;  /* 0xfffffffc00fc7947 */ /* 0x000fc0000383ffff */
[----:B------:R-:W-:-:S00]  /*9d40*/  NOP ;  /* 0x0000000000007918 */ /* 0x000fc00000000000 */
        /* <DEDUP_REMOVED lines=11> */
.L_x_172:


//--------------------- .nv.global.init           --------------------------
	.section	.nv.global.init,"aw",@progbits
.nv.global.init:
	.type		$str$29,@object
	.size		$str$29,($str$30 - $str$29)
$str$29:
        /*0000*/ 	.byte	0x28, 0x61, 0x64, 0x64, 0x72, 0x65, 0x73, 0x73, 0x20, 0x26, 0x20, 0x6d, 0x61, 0x73, 0x6b, 0x29
        /*0010*/ 	.byte	0x20, 0x3d, 0x3d, 0x20, 0x30, 0x00
	.type		$str$30,@object
	.size		$str$30,($str$28 - $str$30)
$str$30:
        /*0016*/ 	.byte	0x2f, 0x74, 0x6d, 0x70, 0x2f, 0x63, 0x75, 0x74, 0x6c, 0x61, 0x73, 0x73, 0x5f, 0x73, 0x77, 0x65
        /*0026*/ 	.byte	0x65, 0x70, 0x5f, 0x73, 0x72, 0x63, 0x2f, 0x69, 0x6e, 0x63, 0x6c, 0x75, 0x64, 0x65, 0x2f, 0x63
        /*0036*/ 	.byte	0x75, 0x74, 0x65, 0x2f, 0x70, 0x6f, 0x69, 0x6e, 0x74, 0x65, 0x72, 0x5f, 0x66, 0x6c, 0x61, 0x67
        /*0046*/ 	.byte	0x67, 0x65, 0x64, 0x2e, 0x68, 0x70, 0x70, 0x00
	.type		$str$28,@object
	.size		$str$28,($str$27 - $str$28)
$str$28:
        /*004e*/ 	.byte	0x2f, 0x74, 0x6d, 0x70, 0x2f, 0x63, 0x75, 0x74, 0x6c, 0x61, 0x73, 0x73, 0x5f, 0x73, 0x77, 0x65
        /*005e*/ 	.byte	0x65, 0x70, 0x5f, 0x73, 0x72, 0x63, 0x2f, 0x69, 0x6e, 0x63, 0x6c, 0x75, 0x64, 0x65, 0x2f, 0x63
        /*006e*/ 	.byte	0x75, 0x74, 0x65, 0x2f, 0x61, 0x74, 0x6f, 0x6d, 0x2f, 0x63, 0x6f, 0x70, 0x79, 0x5f, 0x74, 0x72
        /*007e*/ 	.byte	0x61, 0x69, 0x74, 0x73, 0x5f, 0x73, 0x6d, 0x31, 0x30, 0x30, 0x2e, 0x68, 0x70, 0x70, 0x00
	.type		$str$27,@object
	.size		$str$27,(__unnamed_1 - $str$27)
$str$27:
        /*008d*/ 	.byte	0x28, 0x28, 0x75, 0x69, 0x6e, 0x74, 0x33, 0x32, 0x5f, 0x74, 0x28, 0x74, 0x68, 0x72, 0x65, 0x61
        /*009d*/ 	.byte	0x64, 0x49, 0x64, 0x78, 0x2e, 0x78, 0x29, 0x20, 0x2f, 0x20, 0x33, 0x32, 0x29, 0x20, 0x25, 0x20
        /*00ad*/ 	.byte	0x34, 0x29, 0x20, 0x3d, 0x3d, 0x20, 0x28, 0x28, 0x28, 0x74, 0x6d, 0x65, 0x6d, 0x5f, 0x61, 0x64
        /*00bd*/ 	.byte	0x64, 0x72, 0x20, 0x3e, 0x3e, 0x20, 0x31, 0x36, 0x29, 0x20, 0x2f, 0x20, 0x33, 0x32, 0x29, 0x20
        /*00cd*/ 	.byte	0x25, 0x20, 0x34, 0x29, 0x00
	.type		__unnamed_1,@object
	.size		__unnamed_1,(__unnamed_2 - __unnamed_1)
__unnamed_1:
        /*00d2*/ 	.byte	0x61, 0x75, 0x74, 0x6f, 0x20, 0x63, 0x75, 0x74, 0x65, 0x3a, 0x3a, 0x61, 0x73, 0x5f, 0x70, 0x6f
        /* <DEDUP_REMOVED lines=24> */
        /*0262*/ 	.byte	0x3e, 0x3e, 0x3e, 0x3e, 0x5d, 0x00
	.type		__unnamed_2,@object
	.size		__unnamed_2,(.L_2 - __unnamed_2)
__unnamed_2:
        /* <DEDUP_REMOVED lines=42> */
        /*0508*/ 	.byte	0x3e, 0x3e, 0x5d, 0x00
.L_2:


//--------------------- .nv.shared._ZN7cutlass13device_kernelINS_4conv6kernel13ConvUniversalINS1_16ConvProblemShapeILNS1_8OperatorE1ELi2EEENS1_10collective14CollectiveConvINS1_47MainloopSm100TmaUmmaWarpSpecializedImplicitGemmILS5_1ELi6ELi2ELi1ELi2EN4cute5tupleIJNSA_1CILi1EEESD_SD_EEEEENSB_IJNSC_ILi128EEESG_NSB_IJNSC_ILi64EEEEEEEEENS_6half_tESK_NSA_8TiledMMAINSA_8MMA_AtomIJNSA_20SM100_MMA_F16BF16_SSISK_SK_fLi128ELi128ELNSA_4UMMA5MajorE0ELSP_1ELNSO_7ScaleInE0ELSQ_0EEEEEENSA_6LayoutISE_NSB_IJNSC_ILi0EEESU_SU_EEEEENSB_IJNSA_10UnderscoreESX_SX_EEEEENS7_6detail27Sm100ImplicitGemmTileTraitsINSA_20SM90_TMA_LOAD_IM2COLENSA_14ComposedLayoutINSA_7SwizzleILi3ELi4ELi3EEENSA_18smem_ptr_flag_bitsILi16EEENST_INSB_IJNSC_ILi8EEESH_EEENSB_IJSH_SD_EEEEEEEvEENS11_INSA_13SM90_TMA_LOADENS13_IS15_S17_NST_INSB_IJSH_S18_EEENSB_IJSD_SH_EEEEEEEvEEEENS_8epilogue10collective18CollectiveEpilogueINS1L_23Sm100TmaWarpSpecializedILi4ELi2ELi32ELb1ELb0EEEJSJ_NSB_IJNST_ISG_SD_EENST_INSC_ILi32EEESD_EEEEESK_NSB_IJNSB_IJlllEEESD_SU_EEESK_S1V_NS1L_6fusion15FusionCallbacksIS1P_NS1W_17LinearCombinationISK_fSK_fLNS_15FloatRoundStyleE2EEESJ_S1T_JEEENSA_5SM1004TMEM4LOAD26SM100_TMEM_LOAD_32dp32b32xES12_NS13_INS14_ILi2ELi4ELi3EEES17_NST_INSB_IJS18_S1R_EEENSB_IJS1R_SD_EEEEEEENSA_39AutoVectorizingCopyWithAssumedAlignmentILi128EEENSA_21SM90_TMA_STORE_IM2COLES2A_S2C_S2C_EEEvvEEEEvNT_6ParamsE --------------------------
	.section	.nv.shared._ZN7cutlass13device_kernelINS_4conv6kernel13ConvUniversalINS1_16ConvProblemShapeILNS1_8OperatorE1ELi2EEENS1_10collective14CollectiveConvINS1_47MainloopSm100TmaUmmaWarpSpecializedImplicitGemmILS5_1ELi6ELi2ELi1ELi2EN4cute5tupleIJNSA_1CILi1EEESD_SD_EEEEENSB_IJNSC_ILi128EEESG_NSB_IJNSC_ILi64EEEEEEEEENS_6half_tESK_NSA_8TiledMMAINSA_8MMA_AtomIJNSA_20SM100_MMA_F16BF16_SSISK_SK_fLi128ELi128ELNSA_4UMMA5MajorE0ELSP_1ELNSO_7ScaleInE0ELSQ_0EEEEEENSA_6LayoutISE_NSB_IJNSC_ILi0EEESU_SU_EEEEENSB_IJNSA_10UnderscoreESX_SX_EEEEENS7_6detail27Sm100ImplicitGemmTileTraitsINSA_20SM90_TMA_LOAD_IM2COLENSA_14ComposedLayoutINSA_7SwizzleILi3ELi4ELi3EEENSA_18smem_ptr_flag_bitsILi16EEENST_INSB_IJNSC_ILi8EEESH_EEENSB_IJSH_SD_EEEEEEEvEENS11_INSA_13SM90_TMA_LOADENS13_IS15_S17_NST_INSB_IJSH_S18_EEENSB_IJSD_SH_EEEEEEEvEEEENS_8epilogue10collective18CollectiveEpilogueINS1L_23Sm100TmaWarpSpecializedILi4ELi2ELi32ELb1ELb0EEEJSJ_NSB_IJNST_ISG_SD_EENST_INSC_ILi32EEESD_EEEEESK_NSB_IJNSB_IJlllEEESD_SU_EEESK_S1V_NS1L_6fusion15FusionCallbacksIS1P_NS1W_17LinearCombinationISK_fSK_fLNS_15FloatRoundStyleE2EEESJ_S1T_JEEENSA_5SM1004TMEM4LOAD26SM100_TMEM_LOAD_32dp32b32xES12_NS13_INS14_ILi2ELi4ELi3EEES17_NST_INSB_IJS18_S1R_EEENSB_IJS1R_SD_EEEEEEENSA_39AutoVectorizingCopyWithAssumedAlignmentILi128EEENSA_21SM90_TMA_STORE_IM2COLES2A_S2C_S2C_EEEvvEEEEvNT_6ParamsE,"aw",@nobits
	.sectionflags	@""
	.align	16
	.zero		1024


//--------------------- .nv.shared.reserved.0     --------------------------
	.section	.nv.shared.reserved.0,"aw",@nobits
	.weak		__nv_reservedSMEM_offset_0_alias
	.size		__nv_reservedSMEM_offset_0_alias, 0, 64
	.other		__nv_reservedSMEM_offset_0_alias,@"STO_CUDA_RESERVED_SHARED STV_DEFAULT"
__nv_reservedSMEM_offset_0_alias:
	.zero		0
.nv.shared.reserved.0:
	.zero		64
	.weak		__nv_reservedSMEM_tcgen05_partition
	.type		__nv_reservedSMEM_tcgen05_partition,@object
	.size		__nv_reservedSMEM_tcgen05_partition,(.L_0 - __nv_reservedSMEM_tcgen05_partition)
__nv_reservedSMEM_tcgen05_partition:
	.zero		32
.L_0:


//--------------------- .nv.global                --------------------------
	.section	.nv.global,"aw",@nobits
.nv.global:
	.type		_ZN39_INTERNAL_ac2869ff_4_k_cu_5457c0a8_40214cute1_E,@object
	.size		_ZN39_INTERNAL_ac2869ff_4_k_cu_5457c0a8_40214cute1_E,(_ZN39_INTERNAL_ac2869ff_4_k_cu_5457c0a8_40214cuda3std3__45__cpo6cbeginE - _ZN39_INTERNAL_ac2869ff_4_k_cu_5457c0a8_40214cute1_E)
_ZN39_INTERNAL_ac2869ff_4_k_cu_5457c0a8_40214cute1_E:
	.zero		1
	.type		_ZN39_INTERNAL_ac2869ff_4_k_cu_5457c0a8_40214cuda3std3__45__cpo6cbeginE,@object
	.size		_ZN39_INTERNAL_ac2869ff_4_k_cu_5457c0a8_40214cuda3std3__45__cpo6cbeginE,(_ZN39_INTERNAL_ac2869ff_4_k_cu_5457c0a8_40214cuda3std3__48in_placeE - _ZN39_INTERNAL_ac2869ff_4_k_cu_5457c0a8_40214cuda3std3__45__cpo6cbeginE)
_ZN39_INTERNAL_ac2869ff_4_k_cu_5457c0a8_40214cuda3std3__45__cpo6cbeginE:
	.zero		1
	.type		_ZN39_INTERNAL_ac2869ff_4_k_cu_5457c0a8_40214cuda3std3__48in_placeE,@object
	.size		_ZN39_INTERNAL_ac2869ff_4_k_cu_5457c0a8_40214cuda3std3__48in_placeE,(_ZN39_INTERNAL_ac2869ff_4_k_cu_5457c0a8_40214cuda3std6ranges3__45__cpo9iter_moveE - _ZN39_INTERNAL_ac2869ff_4_k_cu_5457c0a8_40214cuda3std3__48in_placeE)
_ZN39_INTERNAL_ac2869ff_4_k_cu_5457c0a8_40214cuda3std3__48in_placeE:
	.zero		1
	.type		_ZN39_INTERNAL_ac2869ff_4_k_cu_5457c0a8_40214cuda3std6ranges3__45__cpo9iter_moveE,@object
	.size		_ZN39_INTERNAL_ac2869ff_4_k_cu_5457c0a8_40214cuda3std6ranges3__45__cpo9iter_moveE,(_ZN39_INTERNAL_ac2869ff_4_k_cu_5457c0a8_40214cuda3std3__45__cpo5beginE - _ZN39_INTERNAL_ac2869ff_4_k_cu_5457c0a8_40214cuda3std6ranges3__45__cpo9iter_moveE)
_ZN39_INTERNAL_ac2869ff_4_k_cu_5457c0a8_40214cuda3std6ranges3__45__cpo9iter_moveE:
	.zero		1
	.type		_ZN39_INTERNAL_ac2869ff_4_k_cu_5457c0a8_40214cuda3std3__45__cpo5beginE,@object
	.size		_ZN39_INTERNAL_ac2869ff_4_k_cu_5457c0a8_40214cuda3std3__45__cpo5beginE,(_ZN39_INTERNAL_ac2869ff_4_k_cu_5457c0a8_40214cuda3std3__441_GLOBAL__N__ac2869ff_4_k_cu_5457c0a8_40216ignoreE - _ZN39_INTERNAL_ac2869ff_4_k_cu_5457c0a8_40214cuda3std3__45__cpo5beginE)
_ZN39_INTERNAL_ac2869ff_4_k_cu_5457c0a8_40214cuda3std3__45__cpo5beginE:
	.zero		1
	.type		_ZN39_INTERNAL_ac2869ff_4_k_cu_5457c0a8_40214cuda3std3__441_GLOBAL__N__ac2869ff_4_k_cu_5457c0a8_40216ignoreE,@object
	.size		_ZN39_INTERNAL_ac2869ff_4_k_cu_5457c0a8_40214cuda3std3__441_GLOBAL__N__ac2869ff_4_k_cu_5457c0a8_40216ignoreE,(_ZN39_INTERNAL_ac2869ff_4_k_cu_5457c0a8_40214cute7productE - _ZN39_INTERNAL_ac2869ff_4_k_cu_5457c0a8_40214cuda3std3__441_GLOBAL__N__ac2869ff_4_k_cu_5457c0a8_40216ignoreE)
_ZN39_INTERNAL_ac2869ff_4_k_cu_5457c0a8_40214cuda3std3__441_GLOBAL__N__ac2869ff_4_k_cu_5457c0a8_40216ignoreE:
	.zero		1
	.type		_ZN39_INTERNAL_ac2869ff_4_k_cu_5457c0a8_40214cute7productE,@object
	.size		_ZN39_INTERNAL_ac2869ff_4_k_cu_5457c0a8_40214cute7productE,(_ZN39_INTERNAL_ac2869ff_4_k_cu_5457c0a8_40214cuda3std3__45__cpo3endE - _ZN39_INTERNAL_ac2869ff_4_k_cu_5457c0a8_40214cute7productE)
_ZN39_INTERNAL_ac2869ff_4_k_cu_5457c0a8_40214cute7productE:
	.zero		1
	.type		_ZN39_INTERNAL_ac2869ff_4_k_cu_5457c0a8_40214cuda3std3__45__cpo3endE,@object
	.size		_ZN39_INTERNAL_ac2869ff_4_k_cu_5457c0a8_40214cuda3std3__45__cpo3endE,(_ZN39_INTERNAL_ac2869ff_4_k_cu_5457c0a8_40214cuda3std3__419piecewise_constructE - _ZN39_INTERNAL_ac2869ff_4_k_cu_5457c0a8_40214cuda3std3__45__cpo3endE)
_ZN39_INTERNAL_ac2869ff_4_k_cu_5457c0a8_40214cuda3std3__45__cpo3endE:
	.zero		1
	.type		_ZN39_INTERNAL_ac2869ff_4_k_cu_5457c0a8_40214cuda3std3__419piecewise_constructE,@object
	.size		_ZN39_INTERNAL_ac2869ff_4_k_cu_5457c0a8_40214cuda3std3__419piecewise_constructE,(_ZN39_INTERNAL_ac2869ff_4_k_cu_5457c0a8_40214cuda3std3__45__cpo4cendE - _ZN39_INTERNAL_ac2869ff_4_k_cu_5457c0a8_40214cuda3std3__419piecewise_constructE)
_ZN39_INTERNAL_ac2869ff_4_k_cu_5457c0a8_40214cuda3std3__419piecewise_constructE:
	.zero		1
	.type		_ZN39_INTERNAL_ac2869ff_4_k_cu_5457c0a8_40214cuda3std3__45__cpo4cendE,@object
	.size		_ZN39_INTERNAL_ac2869ff_4_k_cu_5457c0a8_40214cuda3std3__45__cpo4cendE,(_ZN39_INTERNAL_ac2869ff_4_k_cu_5457c0a8_40214cuda3std6ranges3__45__cpo4swapE - _ZN39_INTERNAL_ac2869ff_4_k_cu_5457c0a8_40214cuda3std3__45__cpo4cendE)
_ZN39_INTERNAL_ac2869ff_4_k_cu_5457c0a8_40214cuda3std3__45__cpo4cendE:
	.zero		1
	.type		_ZN39_INTERNAL_ac2869ff_4_k_cu_5457c0a8_40214cuda3std6ranges3__45__cpo4swapE,@object
	.size		_ZN39_INTERNAL_ac2869ff_4_k_cu_5457c0a8_40214cuda3std6ranges3__45__cpo4swapE,(.L_10 - _ZN39_INTERNAL_ac2869ff_4_k_cu_5457c0a8_40214cuda3std6ranges3__45__cpo4swapE)
_ZN39_INTERNAL_ac2869ff_4_k_cu_5457c0a8_40214cuda3std6ranges3__45__cpo4swapE:
	.zero		1
.L_10:


//--------------------- .nv.constant0._ZN7cutlass13device_kernelINS_4conv6kernel13ConvUniversalINS1_16ConvProblemShapeILNS1_8OperatorE1ELi2EEENS1_10collective14CollectiveConvINS1_47MainloopSm100TmaUmmaWarpSpecializedImplicitGemmILS5_1ELi6ELi2ELi1ELi2EN4cute5tupleIJNSA_1CILi1EEESD_SD_EEEEENSB_IJNSC_ILi128EEESG_NSB_IJNSC_ILi64EEEEEEEEENS_6half_tESK_NSA_8TiledMMAINSA_8MMA_AtomIJNSA_20SM100_MMA_F16BF16_SSISK_SK_fLi128ELi128ELNSA_4UMMA5MajorE0ELSP_1ELNSO_7ScaleInE0ELSQ_0EEEEEENSA_6LayoutISE_NSB_IJNSC_ILi0EEESU_SU_EEEEENSB_IJNSA_10UnderscoreESX_SX_EEEEENS7_6detail27Sm100ImplicitGemmTileTraitsINSA_20SM90_TMA_LOAD_IM2COLENSA_14ComposedLayoutINSA_7SwizzleILi3ELi4ELi3EEENSA_18smem_ptr_flag_bitsILi16EEENST_INSB_IJNSC_ILi8EEESH_EEENSB_IJSH_SD_EEEEEEEvEENS11_INSA_13SM90_TMA_LOADENS13_IS15_S17_NST_INSB_IJSH_S18_EEENSB_IJSD_SH_EEEEEEEvEEEENS_8epilogue10collective18CollectiveEpilogueINS1L_23Sm100TmaWarpSpecializedILi4ELi2ELi32ELb1ELb0EEEJSJ_NSB_IJNST_ISG_SD_EENST_INSC_ILi32EEESD_EEEEESK_NSB_IJNSB_IJlllEEESD_SU_EEESK_S1V_NS1L_6fusion15FusionCallbacksIS1P_NS1W_17LinearCombinationISK_fSK_fLNS_15FloatRoundStyleE2EEESJ_S1T_JEEENSA_5SM1004TMEM4LOAD26SM100_TMEM_LOAD_32dp32b32xES12_NS13_INS14_ILi2ELi4ELi3EEES17_NST_INSB_IJS18_S1R_EEENSB_IJS1R_SD_EEEEEEENSA_39AutoVectorizingCopyWithAssumedAlignmentILi128EEENSA_21SM90_TMA_STORE_IM2COLES2A_S2C_S2C_EEEvvEEEEvNT_6ParamsE --------------------------
	.section	.nv.constant0._ZN7cutlass13device_kernelINS_4conv6kernel13ConvUniversalINS1_16ConvProblemShapeILNS1_8OperatorE1ELi2EEENS1_10collective14CollectiveConvINS1_47MainloopSm100TmaUmmaWarpSpecializedImplicitGemmILS5_1ELi6ELi2ELi1ELi2EN4cute5tupleIJNSA_1CILi1EEESD_SD_EEEEENSB_IJNSC_ILi128EEESG_NSB_IJNSC_ILi64EEEEEEEEENS_6half_tESK_NSA_8TiledMMAINSA_8MMA_AtomIJNSA_20SM100_MMA_F16BF16_SSISK_SK_fLi128ELi128ELNSA_4UMMA5MajorE0ELSP_1ELNSO_7ScaleInE0ELSQ_0EEEEEENSA_6LayoutISE_NSB_IJNSC_ILi0EEESU_SU_EEEEENSB_IJNSA_10UnderscoreESX_SX_EEEEENS7_6detail27Sm100ImplicitGemmTileTraitsINSA_20SM90_TMA_LOAD_IM2COLENSA_14ComposedLayoutINSA_7SwizzleILi3ELi4ELi3EEENSA_18smem_ptr_flag_bitsILi16EEENST_INSB_IJNSC_ILi8EEESH_EEENSB_IJSH_SD_EEEEEEEvEENS11_INSA_13SM90_TMA_LOADENS13_IS15_S17_NST_INSB_IJSH_S18_EEENSB_IJSD_SH_EEEEEEEvEEEENS_8epilogue10collective18CollectiveEpilogueINS1L_23Sm100TmaWarpSpecializedILi4ELi2ELi32ELb1ELb0EEEJSJ_NSB_IJNST_ISG_SD_EENST_INSC_ILi32EEESD_EEEEESK_NSB_IJNSB_IJlllEEESD_SU_EEESK_S1V_NS1L_6fusion15FusionCallbacksIS1P_NS1W_17LinearCombinationISK_fSK_fLNS_15FloatRoundStyleE2EEESJ_S1T_JEEENSA_5SM1004TMEM4LOAD26SM100_TMEM_LOAD_32dp32b32xES12_NS13_INS14_ILi2ELi4ELi3EEES17_NST_INSB_IJS18_S1R_EEENSB_IJS1R_SD_EEEEEEENSA_39AutoVectorizingCopyWithAssumedAlignmentILi128EEENSA_21SM90_TMA_STORE_IM2COLES2A_S2C_S2C_EEEvvEEEEvNT_6ParamsE,"a",@progbits
	.sectionflags	@""
	.align	4
.nv.constant0._ZN7cutlass13device_kernelINS_4conv6kernel13ConvUniversalINS1_16ConvProblemShapeILNS1_8OperatorE1ELi2EEENS1_10collective14CollectiveConvINS1_47MainloopSm100TmaUmmaWarpSpecializedImplicitGemmILS5_1ELi6ELi2ELi1ELi2EN4cute5tupleIJNSA_1CILi1EEESD_SD_EEEEENSB_IJNSC_ILi128EEESG_NSB_IJNSC_ILi64EEEEEEEEENS_6half_tESK_NSA_8TiledMMAINSA_8MMA_AtomIJNSA_20SM100_MMA_F16BF16_SSISK_SK_fLi128ELi128ELNSA_4UMMA5MajorE0ELSP_1ELNSO_7ScaleInE0ELSQ_0EEEEEENSA_6LayoutISE_NSB_IJNSC_ILi0EEESU_SU_EEEEENSB_IJNSA_10UnderscoreESX_SX_EEEEENS7_6detail27Sm100ImplicitGemmTileTraitsINSA_20SM90_TMA_LOAD_IM2COLENSA_14ComposedLayoutINSA_7SwizzleILi3ELi4ELi3EEENSA_18smem_ptr_flag_bitsILi16EEENST_INSB_IJNSC_ILi8EEESH_EEENSB_IJSH_SD_EEEEEEEvEENS11_INSA_13SM90_TMA_LOADENS13_IS15_S17_NST_INSB_IJSH_S18_EEENSB_IJSD_SH_EEEEEEEvEEEENS_8epilogue10collective18CollectiveEpilogueINS1L_23Sm100TmaWarpSpecializedILi4ELi2ELi32ELb1ELb0EEEJSJ_NSB_IJNST_ISG_SD_EENST_INSC_ILi32EEESD_EEEEESK_NSB_IJNSB_IJlllEEESD_SU_EEESK_S1V_NS1L_6fusion15FusionCallbacksIS1P_NS1W_17LinearCombinationISK_fSK_fLNS_15FloatRoundStyleE2EEESJ_S1T_JEEENSA_5SM1004TMEM4LOAD26SM100_TMEM_LOAD_32dp32b32xES12_NS13_INS14_ILi2ELi4ELi3EEES17_NST_INSB_IJS18_S1R_EEENSB_IJS1R_SD_EEEEEEENSA_39AutoVectorizingCopyWithAssumedAlignmentILi128EEENSA_21SM90_TMA_STORE_IM2COLES2A_S2C_S2C_EEEvvEEEEvNT_6ParamsE:
	.zero		2944


//--------------------- SYMBOLS --------------------------

	.type		.nv.reservedSmem.offset0,@object
	.size		.nv.reservedSmem.offset0,0x4
	.type		.nv.reservedSmem.cap,@object
	.size		.nv.reservedSmem.cap,0x4
	.type		__assertfail,@function
